//
// Generated by NVIDIA NVVM Compiler
//
// Compiler Build ID: CL-36424714
// Cuda compilation tools, release 13.0, V13.0.88
// Based on NVVM 20.0.0
//

.version 9.0
.target sm_100
.address_size 64

	// .globl	_Z4initPfj
// _ZZ16PiEstSingleBlockILj1024EEvlPdE1p has been demoted
.extern .shared .align 16 .b8 sdata[];
.extern .shared .align 16 .b8 r[];

.visible .entry _Z4initPfj(
	.param .u64 .ptr .align 1 _Z4initPfj_param_0,
	.param .u32 _Z4initPfj_param_1
)
{
	.reg .pred 	%p<3>;
	.reg .b32 	%r<11>;
	.reg .b32 	%f<3>;
	.reg .b64 	%rd<5>;

	ld.param.u64 	%rd2, [_Z4initPfj_param_0];
	ld.param.u32 	%r6, [_Z4initPfj_param_1];
	mov.u32 	%r7, %ctaid.x;
	mov.u32 	%r1, %ntid.x;
	mov.u32 	%r8, %tid.x;
	mad.lo.s32 	%r10, %r7, %r1, %r8;
	setp.ge.u32 	%p1, %r10, %r6;
	@%p1 bra 	$L__BB0_3;
	mov.u32 	%r9, %nctaid.x;
	mul.lo.s32 	%r3, %r1, %r9;
	cvta.to.global.u64 	%rd1, %rd2;
$L__BB0_2:
	cvt.rn.f32.s32 	%f1, %r10;
	add.f32 	%f2, %f1, 0f3F800000;
	mul.wide.s32 	%rd3, %r10, 4;
	add.s64 	%rd4, %rd1, %rd3;
	st.global.f32 	[%rd4], %f2;
	add.s32 	%r10, %r10, %r3;
	setp.lt.u32 	%p2, %r10, %r6;
	@%p2 bra 	$L__BB0_2;
$L__BB0_3:
	ret;

}
	// .globl	_Z7reduce6ILj1024EEvPfS0_j
.visible .entry _Z7reduce6ILj1024EEvPfS0_j(
	.param .u64 .ptr .align 1 _Z7reduce6ILj1024EEvPfS0_j_param_0,
	.param .u64 .ptr .align 1 _Z7reduce6ILj1024EEvPfS0_j_param_1,
	.param .u32 _Z7reduce6ILj1024EEvPfS0_j_param_2
)
{
	.reg .pred 	%p<20>;
	.reg .b32 	%r<47>;
	.reg .b32 	%f<119>;
	.reg .b64 	%rd<24>;

	ld.param.u64 	%rd9, [_Z7reduce6ILj1024EEvPfS0_j_param_0];
	ld.param.u64 	%rd10, [_Z7reduce6ILj1024EEvPfS0_j_param_1];
	ld.param.u32 	%r27, [_Z7reduce6ILj1024EEvPfS0_j_param_2];
	cvta.to.global.u64 	%rd1, %rd10;
	mov.u32 	%r1, %tid.x;
	mov.u32 	%r2, %ctaid.x;
	mov.u32 	%r3, %ntid.x;
	shl.b32 	%r28, %r2, 11;
	or.b32  	%r40, %r28, %r1;
	shl.b32 	%r29, %r1, 2;
	mov.u32 	%r30, sdata;
	add.s32 	%r5, %r30, %r29;
	mov.b32 	%r31, 0;
	st.shared.u32 	[%r5], %r31;
	setp.ge.u32 	%p1, %r40, %r27;
	@%p1 bra 	$L__BB1_4;
	cvta.to.global.u64 	%rd2, %rd9;
	mov.u32 	%r32, %nctaid.x;
	shl.b32 	%r6, %r32, 11;
	mov.f32 	%f109, 0f00000000;
$L__BB1_2:
	mul.wide.u32 	%rd11, %r40, 4;
	add.s64 	%rd12, %rd2, %rd11;
	ld.global.f32 	%f18, [%rd12];
	add.s32 	%r33, %r40, 1024;
	mul.wide.u32 	%rd13, %r33, 4;
	add.s64 	%rd14, %rd2, %rd13;
	ld.global.f32 	%f19, [%rd14];
	add.f32 	%f20, %f18, %f19;
	add.f32 	%f109, %f109, %f20;
	add.s32 	%r40, %r40, %r6;
	setp.lt.u32 	%p2, %r40, %r27;
	@%p2 bra 	$L__BB1_2;
	st.shared.f32 	[%r5], %f109;
$L__BB1_4:
	bar.sync 	0;
	setp.gt.u32 	%p3, %r1, 511;
	@%p3 bra 	$L__BB1_6;
	ld.shared.f32 	%f21, [%r5+2048];
	ld.shared.f32 	%f22, [%r5];
	add.f32 	%f23, %f21, %f22;
	st.shared.f32 	[%r5], %f23;
$L__BB1_6:
	bar.sync 	0;
	setp.gt.u32 	%p4, %r1, 255;
	@%p4 bra 	$L__BB1_8;
	ld.shared.f32 	%f24, [%r5+1024];
	ld.shared.f32 	%f25, [%r5];
	add.f32 	%f26, %f24, %f25;
	st.shared.f32 	[%r5], %f26;
$L__BB1_8:
	bar.sync 	0;
	setp.gt.u32 	%p5, %r1, 127;
	@%p5 bra 	$L__BB1_10;
	ld.shared.f32 	%f27, [%r5+512];
	ld.shared.f32 	%f28, [%r5];
	add.f32 	%f29, %f27, %f28;
	st.shared.f32 	[%r5], %f29;
$L__BB1_10:
	bar.sync 	0;
	setp.gt.u32 	%p6, %r1, 63;
	@%p6 bra 	$L__BB1_12;
	ld.shared.f32 	%f30, [%r5+256];
	ld.shared.f32 	%f31, [%r5];
	add.f32 	%f32, %f30, %f31;
	st.shared.f32 	[%r5], %f32;
$L__BB1_12:
	bar.sync 	0;
	setp.gt.u32 	%p7, %r1, 31;
	@%p7 bra 	$L__BB1_15;
	ld.volatile.shared.f32 	%f33, [%r5+128];
	ld.volatile.shared.f32 	%f34, [%r5];
	add.f32 	%f35, %f33, %f34;
	st.volatile.shared.f32 	[%r5], %f35;
	ld.volatile.shared.f32 	%f36, [%r5+64];
	ld.volatile.shared.f32 	%f37, [%r5];
	add.f32 	%f38, %f36, %f37;
	st.volatile.shared.f32 	[%r5], %f38;
	ld.volatile.shared.f32 	%f39, [%r5+32];
	ld.volatile.shared.f32 	%f40, [%r5];
	add.f32 	%f41, %f39, %f40;
	st.volatile.shared.f32 	[%r5], %f41;
	ld.volatile.shared.f32 	%f42, [%r5+16];
	ld.volatile.shared.f32 	%f43, [%r5];
	add.f32 	%f44, %f42, %f43;
	st.volatile.shared.f32 	[%r5], %f44;
	ld.volatile.shared.f32 	%f45, [%r5+8];
	ld.volatile.shared.f32 	%f46, [%r5];
	add.f32 	%f47, %f45, %f46;
	st.volatile.shared.f32 	[%r5], %f47;
	ld.volatile.shared.f32 	%f48, [%r5+4];
	ld.volatile.shared.f32 	%f49, [%r5];
	add.f32 	%f50, %f48, %f49;
	st.volatile.shared.f32 	[%r5], %f50;
	setp.ne.s32 	%p8, %r1, 0;
	@%p8 bra 	$L__BB1_15;
	ld.shared.f32 	%f51, [sdata];
	mul.wide.u32 	%rd15, %r2, 4;
	add.s64 	%rd16, %rd1, %rd15;
	st.global.f32 	[%rd16], %f51;
$L__BB1_15:
	neg.s32 	%r34, %r1;
	mul.lo.s32 	%r35, %r2, %r3;
	setp.ne.s32 	%p9, %r35, %r34;
	setp.lt.u32 	%p10, %r3, 2;
	or.pred  	%p11, %p9, %p10;
	@%p11 bra 	$L__BB1_30;
	ld.global.f32 	%f118, [%rd1];
	add.s32 	%r9, %r3, -1;
	add.s32 	%r37, %r3, -2;
	and.b32  	%r10, %r9, 15;
	setp.lt.u32 	%p12, %r37, 15;
	mov.b32 	%r44, 1;
	@%p12 bra 	$L__BB1_20;
	and.b32  	%r39, %r9, -16;
	neg.s32 	%r42, %r39;
	add.s64 	%rd22, %rd1, 32;
	mov.b32 	%r41, 0;
$L__BB1_18:
	.pragma "nounroll";
	ld.global.f32 	%f53, [%rd22+-28];
	add.f32 	%f54, %f53, %f118;
	ld.global.f32 	%f55, [%rd22+-24];
	add.f32 	%f56, %f55, %f54;
	ld.global.f32 	%f57, [%rd22+-20];
	add.f32 	%f58, %f57, %f56;
	ld.global.f32 	%f59, [%rd22+-16];
	add.f32 	%f60, %f59, %f58;
	ld.global.f32 	%f61, [%rd22+-12];
	add.f32 	%f62, %f61, %f60;
	ld.global.f32 	%f63, [%rd22+-8];
	add.f32 	%f64, %f63, %f62;
	ld.global.f32 	%f65, [%rd22+-4];
	add.f32 	%f66, %f65, %f64;
	ld.global.f32 	%f67, [%rd22];
	add.f32 	%f68, %f67, %f66;
	ld.global.f32 	%f69, [%rd22+4];
	add.f32 	%f70, %f69, %f68;
	ld.global.f32 	%f71, [%rd22+8];
	add.f32 	%f72, %f71, %f70;
	ld.global.f32 	%f73, [%rd22+12];
	add.f32 	%f74, %f73, %f72;
	ld.global.f32 	%f75, [%rd22+16];
	add.f32 	%f76, %f75, %f74;
	ld.global.f32 	%f77, [%rd22+20];
	add.f32 	%f78, %f77, %f76;
	ld.global.f32 	%f79, [%rd22+24];
	add.f32 	%f80, %f79, %f78;
	ld.global.f32 	%f81, [%rd22+28];
	add.f32 	%f82, %f81, %f80;
	ld.global.f32 	%f83, [%rd22+32];
	add.f32 	%f118, %f83, %f82;
	add.s32 	%r42, %r42, 16;
	add.s32 	%r41, %r41, 16;
	add.s64 	%rd22, %rd22, 64;
	setp.ne.s32 	%p13, %r42, 0;
	@%p13 bra 	$L__BB1_18;
	add.s32 	%r44, %r41, 1;
$L__BB1_20:
	setp.eq.s32 	%p14, %r10, 0;
	@%p14 bra 	$L__BB1_29;
	and.b32  	%r18, %r9, 7;
	setp.lt.u32 	%p15, %r10, 8;
	@%p15 bra 	$L__BB1_23;
	mul.wide.u32 	%rd17, %r44, 4;
	add.s64 	%rd18, %rd1, %rd17;
	ld.global.f32 	%f85, [%rd18];
	add.f32 	%f86, %f85, %f118;
	ld.global.f32 	%f87, [%rd18+4];
	add.f32 	%f88, %f87, %f86;
	ld.global.f32 	%f89, [%rd18+8];
	add.f32 	%f90, %f89, %f88;
	ld.global.f32 	%f91, [%rd18+12];
	add.f32 	%f92, %f91, %f90;
	ld.global.f32 	%f93, [%rd18+16];
	add.f32 	%f94, %f93, %f92;
	ld.global.f32 	%f95, [%rd18+20];
	add.f32 	%f96, %f95, %f94;
	ld.global.f32 	%f97, [%rd18+24];
	add.f32 	%f98, %f97, %f96;
	ld.global.f32 	%f99, [%rd18+28];
	add.f32 	%f118, %f99, %f98;
	add.s32 	%r44, %r44, 8;
$L__BB1_23:
	setp.eq.s32 	%p16, %r18, 0;
	@%p16 bra 	$L__BB1_29;
	and.b32  	%r21, %r9, 3;
	setp.lt.u32 	%p17, %r18, 4;
	@%p17 bra 	$L__BB1_26;
	mul.wide.u32 	%rd19, %r44, 4;
	add.s64 	%rd20, %rd1, %rd19;
	ld.global.f32 	%f101, [%rd20];
	add.f32 	%f102, %f101, %f118;
	ld.global.f32 	%f103, [%rd20+4];
	add.f32 	%f104, %f103, %f102;
	ld.global.f32 	%f105, [%rd20+8];
	add.f32 	%f106, %f105, %f104;
	ld.global.f32 	%f107, [%rd20+12];
	add.f32 	%f118, %f107, %f106;
	add.s32 	%r44, %r44, 4;
$L__BB1_26:
	setp.eq.s32 	%p18, %r21, 0;
	@%p18 bra 	$L__BB1_29;
	mul.wide.u32 	%rd21, %r44, 4;
	add.s64 	%rd23, %rd1, %rd21;
	neg.s32 	%r46, %r21;
$L__BB1_28:
	.pragma "nounroll";
	ld.global.f32 	%f108, [%rd23];
	add.f32 	%f118, %f108, %f118;
	add.s64 	%rd23, %rd23, 4;
	add.s32 	%r46, %r46, 1;
	setp.ne.s32 	%p19, %r46, 0;
	@%p19 bra 	$L__BB1_28;
$L__BB1_29:
	st.global.f32 	[%rd1], %f118;
$L__BB1_30:
	ret;

}
	// .globl	_Z18sumCommSingleBlockILj1024EEvPfiS0_
.visible .entry _Z18sumCommSingleBlockILj1024EEvPfiS0_(
	.param .u64 .ptr .align 1 _Z18sumCommSingleBlockILj1024EEvPfiS0__param_0,
	.param .u32 _Z18sumCommSingleBlockILj1024EEvPfiS0__param_1,
	.param .u64 .ptr .align 1 _Z18sumCommSingleBlockILj1024EEvPfiS0__param_2
)
{
	.reg .pred 	%p<21>;
	.reg .b32 	%r<36>;
	.reg .b32 	%f<114>;
	.reg .b64 	%rd<17>;

	ld.param.u64 	%rd6, [_Z18sumCommSingleBlockILj1024EEvPfiS0__param_0];
	ld.param.u32 	%r22, [_Z18sumCommSingleBlockILj1024EEvPfiS0__param_1];
	ld.param.u64 	%rd5, [_Z18sumCommSingleBlockILj1024EEvPfiS0__param_2];
	cvta.to.global.u64 	%rd1, %rd6;
	mov.u32 	%r1, %tid.x;
	setp.ge.s32 	%p1, %r1, %r22;
	mov.f32 	%f113, 0f00000000;
	@%p1 bra 	$L__BB2_13;
	not.b32 	%r23, %r1;
	add.s32 	%r24, %r22, %r23;
	shr.u32 	%r25, %r24, 10;
	add.s32 	%r2, %r25, 1;
	and.b32  	%r3, %r2, 15;
	setp.lt.u32 	%p2, %r24, 15360;
	mov.f32 	%f113, 0f00000000;
	mov.u32 	%r31, %r1;
	@%p2 bra 	$L__BB2_4;
	and.b32  	%r26, %r2, 8388592;
	neg.s32 	%r29, %r26;
	mul.wide.u32 	%rd7, %r1, 4;
	add.s64 	%rd8, %rd7, %rd1;
	add.s64 	%rd16, %rd8, 32768;
	mov.f32 	%f113, 0f00000000;
	mov.u32 	%r31, %r1;
$L__BB2_3:
	.pragma "nounroll";
	ld.global.f32 	%f18, [%rd16+-32768];
	add.f32 	%f19, %f113, %f18;
	ld.global.f32 	%f20, [%rd16+-28672];
	add.f32 	%f21, %f19, %f20;
	ld.global.f32 	%f22, [%rd16+-24576];
	add.f32 	%f23, %f21, %f22;
	ld.global.f32 	%f24, [%rd16+-20480];
	add.f32 	%f25, %f23, %f24;
	ld.global.f32 	%f26, [%rd16+-16384];
	add.f32 	%f27, %f25, %f26;
	ld.global.f32 	%f28, [%rd16+-12288];
	add.f32 	%f29, %f27, %f28;
	ld.global.f32 	%f30, [%rd16+-8192];
	add.f32 	%f31, %f29, %f30;
	ld.global.f32 	%f32, [%rd16+-4096];
	add.f32 	%f33, %f31, %f32;
	ld.global.f32 	%f34, [%rd16];
	add.f32 	%f35, %f33, %f34;
	ld.global.f32 	%f36, [%rd16+4096];
	add.f32 	%f37, %f35, %f36;
	ld.global.f32 	%f38, [%rd16+8192];
	add.f32 	%f39, %f37, %f38;
	ld.global.f32 	%f40, [%rd16+12288];
	add.f32 	%f41, %f39, %f40;
	ld.global.f32 	%f42, [%rd16+16384];
	add.f32 	%f43, %f41, %f42;
	ld.global.f32 	%f44, [%rd16+20480];
	add.f32 	%f45, %f43, %f44;
	ld.global.f32 	%f46, [%rd16+24576];
	add.f32 	%f47, %f45, %f46;
	ld.global.f32 	%f48, [%rd16+28672];
	add.f32 	%f113, %f47, %f48;
	add.s32 	%r31, %r31, 16384;
	add.s32 	%r29, %r29, 16;
	add.s64 	%rd16, %rd16, 65536;
	setp.ne.s32 	%p3, %r29, 0;
	@%p3 bra 	$L__BB2_3;
$L__BB2_4:
	setp.eq.s32 	%p4, %r3, 0;
	@%p4 bra 	$L__BB2_13;
	and.b32  	%r10, %r2, 7;
	setp.lt.u32 	%p5, %r3, 8;
	@%p5 bra 	$L__BB2_7;
	mul.wide.s32 	%rd9, %r31, 4;
	add.s64 	%rd10, %rd1, %rd9;
	ld.global.f32 	%f50, [%rd10];
	add.f32 	%f51, %f113, %f50;
	ld.global.f32 	%f52, [%rd10+4096];
	add.f32 	%f53, %f51, %f52;
	ld.global.f32 	%f54, [%rd10+8192];
	add.f32 	%f55, %f53, %f54;
	ld.global.f32 	%f56, [%rd10+12288];
	add.f32 	%f57, %f55, %f56;
	ld.global.f32 	%f58, [%rd10+16384];
	add.f32 	%f59, %f57, %f58;
	ld.global.f32 	%f60, [%rd10+20480];
	add.f32 	%f61, %f59, %f60;
	ld.global.f32 	%f62, [%rd10+24576];
	add.f32 	%f63, %f61, %f62;
	ld.global.f32 	%f64, [%rd10+28672];
	add.f32 	%f113, %f63, %f64;
	add.s32 	%r31, %r31, 8192;
$L__BB2_7:
	setp.eq.s32 	%p6, %r10, 0;
	@%p6 bra 	$L__BB2_13;
	and.b32  	%r13, %r2, 3;
	setp.lt.u32 	%p7, %r10, 4;
	@%p7 bra 	$L__BB2_10;
	mul.wide.s32 	%rd11, %r31, 4;
	add.s64 	%rd12, %rd1, %rd11;
	ld.global.f32 	%f66, [%rd12];
	add.f32 	%f67, %f113, %f66;
	ld.global.f32 	%f68, [%rd12+4096];
	add.f32 	%f69, %f67, %f68;
	ld.global.f32 	%f70, [%rd12+8192];
	add.f32 	%f71, %f69, %f70;
	ld.global.f32 	%f72, [%rd12+12288];
	add.f32 	%f113, %f71, %f72;
	add.s32 	%r31, %r31, 4096;
$L__BB2_10:
	setp.eq.s32 	%p8, %r13, 0;
	@%p8 bra 	$L__BB2_13;
	neg.s32 	%r34, %r13;
$L__BB2_12:
	.pragma "nounroll";
	mul.wide.s32 	%rd13, %r31, 4;
	add.s64 	%rd14, %rd1, %rd13;
	ld.global.f32 	%f73, [%rd14];
	add.f32 	%f113, %f113, %f73;
	add.s32 	%r31, %r31, 1024;
	add.s32 	%r34, %r34, 1;
	setp.ne.s32 	%p9, %r34, 0;
	@%p9 bra 	$L__BB2_12;
$L__BB2_13:
	shl.b32 	%r27, %r1, 2;
	mov.u32 	%r28, r;
	add.s32 	%r21, %r28, %r27;
	st.shared.f32 	[%r21], %f113;
	bar.sync 	0;
	setp.gt.u32 	%p10, %r1, 511;
	@%p10 bra 	$L__BB2_15;
	ld.shared.f32 	%f74, [%r21+2048];
	ld.shared.f32 	%f75, [%r21];
	add.f32 	%f76, %f74, %f75;
	st.shared.f32 	[%r21], %f76;
$L__BB2_15:
	bar.sync 	0;
	setp.gt.u32 	%p11, %r1, 255;
	@%p11 bra 	$L__BB2_17;
	ld.shared.f32 	%f77, [%r21+1024];
	ld.shared.f32 	%f78, [%r21];
	add.f32 	%f79, %f77, %f78;
	st.shared.f32 	[%r21], %f79;
$L__BB2_17:
	bar.sync 	0;
	setp.gt.u32 	%p12, %r1, 127;
	@%p12 bra 	$L__BB2_19;
	ld.shared.f32 	%f80, [%r21+512];
	ld.shared.f32 	%f81, [%r21];
	add.f32 	%f82, %f80, %f81;
	st.shared.f32 	[%r21], %f82;
$L__BB2_19:
	bar.sync 	0;
	setp.gt.u32 	%p13, %r1, 63;
	@%p13 bra 	$L__BB2_21;
	ld.shared.f32 	%f83, [%r21+256];
	ld.shared.f32 	%f84, [%r21];
	add.f32 	%f85, %f83, %f84;
	st.shared.f32 	[%r21], %f85;
$L__BB2_21:
	bar.sync 	0;
	setp.gt.u32 	%p14, %r1, 31;
	@%p14 bra 	$L__BB2_23;
	ld.shared.f32 	%f86, [%r21+128];
	ld.shared.f32 	%f87, [%r21];
	add.f32 	%f88, %f86, %f87;
	st.shared.f32 	[%r21], %f88;
$L__BB2_23:
	bar.sync 	0;
	setp.gt.u32 	%p15, %r1, 15;
	@%p15 bra 	$L__BB2_25;
	ld.shared.f32 	%f89, [%r21+64];
	ld.shared.f32 	%f90, [%r21];
	add.f32 	%f91, %f89, %f90;
	st.shared.f32 	[%r21], %f91;
$L__BB2_25:
	bar.sync 	0;
	setp.gt.u32 	%p16, %r1, 7;
	@%p16 bra 	$L__BB2_27;
	ld.shared.f32 	%f92, [%r21+32];
	ld.shared.f32 	%f93, [%r21];
	add.f32 	%f94, %f92, %f93;
	st.shared.f32 	[%r21], %f94;
$L__BB2_27:
	bar.sync 	0;
	setp.gt.u32 	%p17, %r1, 3;
	@%p17 bra 	$L__BB2_29;
	ld.shared.f32 	%f95, [%r21+16];
	ld.shared.f32 	%f96, [%r21];
	add.f32 	%f97, %f95, %f96;
	st.shared.f32 	[%r21], %f97;
$L__BB2_29:
	bar.sync 	0;
	setp.gt.u32 	%p18, %r1, 1;
	@%p18 bra 	$L__BB2_31;
	ld.shared.f32 	%f98, [%r21+8];
	ld.shared.f32 	%f99, [%r21];
	add.f32 	%f100, %f98, %f99;
	st.shared.f32 	[%r21], %f100;
$L__BB2_31:
	bar.sync 	0;
	setp.ne.s32 	%p19, %r1, 0;
	@%p19 bra 	$L__BB2_33;
	ld.shared.f32 	%f101, [r+4];
	ld.shared.f32 	%f102, [%r21];
	add.f32 	%f103, %f101, %f102;
	st.shared.f32 	[%r21], %f103;
$L__BB2_33:
	setp.ne.s32 	%p20, %r1, 0;
	bar.sync 	0;
	@%p20 bra 	$L__BB2_35;
	ld.shared.f32 	%f104, [r];
	cvta.to.global.u64 	%rd15, %rd5;
	st.global.f32 	[%rd15], %f104;
$L__BB2_35:
	ret;

}
	// .globl	_Z16PiEstSingleBlockILj1024EEvlPd
.visible .entry _Z16PiEstSingleBlockILj1024EEvlPd(
	.param .u64 _Z16PiEstSingleBlockILj1024EEvlPd_param_0,
	.param .u64 .ptr .align 1 _Z16PiEstSingleBlockILj1024EEvlPd_param_1
)
{
	.reg .pred 	%p<17>;
	.reg .b32 	%r<7>;
	.reg .b64 	%rd<25>;
	.reg .b64 	%fd<81>;
	// demoted variable
	.shared .align 8 .b8 _ZZ16PiEstSingleBlockILj1024EEvlPdE1p[8192];
	ld.param.u64 	%rd11, [_Z16PiEstSingleBlockILj1024EEvlPd_param_0];
	ld.param.u64 	%rd12, [_Z16PiEstSingleBlockILj1024EEvlPd_param_1];
	mov.u32 	%r1, %tid.x;
	cvt.rn.f64.s64 	%fd10, %rd11;
	rcp.rn.f64 	%fd1, %fd10;
	add.s32 	%r3, %r1, 1;
	cvt.u64.u32 	%rd23, %r3;
	setp.lt.s64 	%p1, %rd11, %rd23;
	mov.f64 	%fd80, 0d0000000000000000;
	@%p1 bra 	$L__BB3_6;
	not.b32 	%r4, %r1;
	cvt.s64.s32 	%rd13, %r4;
	add.s64 	%rd2, %rd11, %rd13;
	and.b64  	%rd14, %rd2, 3072;
	setp.eq.s64 	%p2, %rd14, 3072;
	mov.f64 	%fd80, 0d0000000000000000;
	@%p2 bra 	$L__BB3_4;
	shr.u64 	%rd15, %rd2, 10;
	add.s64 	%rd16, %rd15, 1;
	and.b64  	%rd21, %rd16, 3;
	mov.f64 	%fd80, 0d0000000000000000;
$L__BB3_3:
	.pragma "nounroll";
	cvt.rn.f64.u64 	%fd14, %rd23;
	add.f64 	%fd15, %fd14, 0dBFE0000000000000;
	mul.f64 	%fd16, %fd1, %fd15;
	fma.rn.f64 	%fd17, %fd16, %fd16, 0d3FF0000000000000;
	mov.f64 	%fd18, 0d4010000000000000;
	div.rn.f64 	%fd19, %fd18, %fd17;
	add.f64 	%fd80, %fd80, %fd19;
	add.s64 	%rd23, %rd23, 1024;
	add.s64 	%rd21, %rd21, -1;
	setp.ne.s64 	%p3, %rd21, 0;
	@%p3 bra 	$L__BB3_3;
$L__BB3_4:
	setp.lt.u64 	%p4, %rd2, 3072;
	@%p4 bra 	$L__BB3_6;
$L__BB3_5:
	cvt.rn.f64.u64 	%fd20, %rd23;
	add.f64 	%fd21, %fd20, 0dBFE0000000000000;
	mul.f64 	%fd22, %fd1, %fd21;
	fma.rn.f64 	%fd23, %fd22, %fd22, 0d3FF0000000000000;
	mov.f64 	%fd24, 0d4010000000000000;
	div.rn.f64 	%fd25, %fd24, %fd23;
	add.f64 	%fd26, %fd80, %fd25;
	add.s64 	%rd17, %rd23, 1024;
	cvt.rn.f64.u64 	%fd27, %rd17;
	add.f64 	%fd28, %fd27, 0dBFE0000000000000;
	mul.f64 	%fd29, %fd1, %fd28;
	fma.rn.f64 	%fd30, %fd29, %fd29, 0d3FF0000000000000;
	div.rn.f64 	%fd31, %fd24, %fd30;
	add.f64 	%fd32, %fd26, %fd31;
	add.s64 	%rd18, %rd23, 2048;
	cvt.rn.f64.u64 	%fd33, %rd18;
	add.f64 	%fd34, %fd33, 0dBFE0000000000000;
	mul.f64 	%fd35, %fd1, %fd34;
	fma.rn.f64 	%fd36, %fd35, %fd35, 0d3FF0000000000000;
	div.rn.f64 	%fd37, %fd24, %fd36;
	add.f64 	%fd38, %fd32, %fd37;
	add.s64 	%rd19, %rd23, 3072;
	cvt.rn.f64.u64 	%fd39, %rd19;
	add.f64 	%fd40, %fd39, 0dBFE0000000000000;
	mul.f64 	%fd41, %fd1, %fd40;
	fma.rn.f64 	%fd42, %fd41, %fd41, 0d3FF0000000000000;
	div.rn.f64 	%fd43, %fd24, %fd42;
	add.f64 	%fd80, %fd38, %fd43;
	add.s64 	%rd23, %rd23, 4096;
	setp.le.s64 	%p5, %rd23, %rd11;
	@%p5 bra 	$L__BB3_5;
$L__BB3_6:
	mul.f64 	%fd44, %fd1, %fd80;
	shl.b32 	%r5, %r1, 3;
	mov.u32 	%r6, _ZZ16PiEstSingleBlockILj1024EEvlPdE1p;
	add.s32 	%r2, %r6, %r5;
	st.shared.f64 	[%r2], %fd44;
	bar.sync 	0;
	setp.gt.u32 	%p6, %r1, 511;
	@%p6 bra 	$L__BB3_8;
	ld.shared.f64 	%fd45, [%r2+4096];
	ld.shared.f64 	%fd46, [%r2];
	add.f64 	%fd47, %fd45, %fd46;
	st.shared.f64 	[%r2], %fd47;
$L__BB3_8:
	bar.sync 	0;
	setp.gt.u32 	%p7, %r1, 255;
	@%p7 bra 	$L__BB3_10;
	ld.shared.f64 	%fd48, [%r2+2048];
	ld.shared.f64 	%fd49, [%r2];
	add.f64 	%fd50, %fd48, %fd49;
	st.shared.f64 	[%r2], %fd50;
$L__BB3_10:
	bar.sync 	0;
	setp.gt.u32 	%p8, %r1, 127;
	@%p8 bra 	$L__BB3_12;
	ld.shared.f64 	%fd51, [%r2+1024];
	ld.shared.f64 	%fd52, [%r2];
	add.f64 	%fd53, %fd51, %fd52;
	st.shared.f64 	[%r2], %fd53;
$L__BB3_12:
	bar.sync 	0;
	setp.gt.u32 	%p9, %r1, 63;
	@%p9 bra 	$L__BB3_14;
	ld.shared.f64 	%fd54, [%r2+512];
	ld.shared.f64 	%fd55, [%r2];
	add.f64 	%fd56, %fd54, %fd55;
	st.shared.f64 	[%r2], %fd56;
$L__BB3_14:
	bar.sync 	0;
	setp.gt.u32 	%p10, %r1, 31;
	@%p10 bra 	$L__BB3_16;
	ld.shared.f64 	%fd57, [%r2+256];
	ld.shared.f64 	%fd58, [%r2];
	add.f64 	%fd59, %fd57, %fd58;
	st.shared.f64 	[%r2], %fd59;
$L__BB3_16:
	bar.sync 	0;
	setp.gt.u32 	%p11, %r1, 15;
	@%p11 bra 	$L__BB3_18;
	ld.shared.f64 	%fd60, [%r2+128];
	ld.shared.f64 	%fd61, [%r2];
	add.f64 	%fd62, %fd60, %fd61;
	st.shared.f64 	[%r2], %fd62;
$L__BB3_18:
	bar.sync 	0;
	setp.gt.u32 	%p12, %r1, 7;
	@%p12 bra 	$L__BB3_20;
	ld.shared.f64 	%fd63, [%r2+64];
	ld.shared.f64 	%fd64, [%r2];
	add.f64 	%fd65, %fd63, %fd64;
	st.shared.f64 	[%r2], %fd65;
$L__BB3_20:
	bar.sync 	0;
	setp.gt.u32 	%p13, %r1, 3;
	@%p13 bra 	$L__BB3_22;
	ld.shared.f64 	%fd66, [%r2+32];
	ld.shared.f64 	%fd67, [%r2];
	add.f64 	%fd68, %fd66, %fd67;
	st.shared.f64 	[%r2], %fd68;
$L__BB3_22:
	bar.sync 	0;
	setp.gt.u32 	%p14, %r1, 1;
	@%p14 bra 	$L__BB3_24;
	ld.shared.f64 	%fd69, [%r2+16];
	ld.shared.f64 	%fd70, [%r2];
	add.f64 	%fd71, %fd69, %fd70;
	st.shared.f64 	[%r2], %fd71;
$L__BB3_24:
	bar.sync 	0;
	setp.ne.s32 	%p15, %r1, 0;
	@%p15 bra 	$L__BB3_26;
	ld.shared.f64 	%fd72, [_ZZ16PiEstSingleBlockILj1024EEvlPdE1p+8];
	ld.shared.f64 	%fd73, [%r2];
	add.f64 	%fd74, %fd72, %fd73;
	st.shared.f64 	[%r2], %fd74;
$L__BB3_26:
	setp.ne.s32 	%p16, %r1, 0;
	bar.sync 	0;
	@%p16 bra 	$L__BB3_28;
	ld.shared.f64 	%fd75, [_ZZ16PiEstSingleBlockILj1024EEvlPdE1p];
	cvta.to.global.u64 	%rd20, %rd12;
	st.global.f64 	[%rd20], %fd75;
$L__BB3_28:
	ret;

}


// ===== COMPILED SASS (sm_100) =====

	.target	sm_100

	.elftype	@"ET_EXEC"


//--------------------- .note.nv.tkinfo           --------------------------
	.section	.note.nv.tkinfo,"",@"SHT_NOTE"
	.sectionflags	@"SHF_NOTE_NV_TKINFO"
	.tkinfo
        /*0018*/ 	.word	0x00000002
        /*0030*/ 	.string	""
        /*0030*/ 	.string	"ptxas"
        /*0030*/ 	.string	"Cuda compilation tools, release 13.0, V13.0.88"
        /*0030*/ 	.string	"Build cuda_13.0.r13.0/compiler.36424714_0"
        /*0030*/ 	.string	"-arch sm_100 -m 64 "



//--------------------- .note.nv.cuinfo           --------------------------
	.section	.note.nv.cuinfo,"",@"SHT_NOTE"
	.sectionflags	@"SHF_NOTE_NV_CUINFO"
        /*0018*/ 	.short	0x0002
        /*001a*/ 	.short	0x0064
        /*001c*/ 	.short	0x0082
	.zero		2


//--------------------- .nv.info                  --------------------------
	.section	.nv.info,"",@"SHT_CUDA_INFO"
	.align	4


	//----- nvinfo : EIATTR_REGCOUNT
	.align		4
        /*0000*/ 	.byte	0x04, 0x2f
        /*0002*/ 	.short	(.L_1 - .L_0)
	.align		4
.L_0:
        /*0004*/ 	.word	index@(_Z4initPfj)
        /*0008*/ 	.word	0x0000000c


	//----- nvinfo : EIATTR_FRAME_SIZE
	.align		4
.L_1:
        /*000c*/ 	.byte	0x04, 0x11
        /*000e*/ 	.short	(.L_3 - .L_2)
	.align		4
.L_2:
        /*0010*/ 	.word	index@(_Z4initPfj)
        /*0014*/ 	.word	0x00000000


	//----- nvinfo : EIATTR_REGCOUNT
	.align		4
.L_3:
        /*0018*/ 	.byte	0x04, 0x2f
        /*001a*/ 	.short	(.L_5 - .L_4)
	.align		4
.L_4:
        /*001c*/ 	.word	index@(_Z7reduce6ILj1024EEvPfS0_j)
        /*0020*/ 	.word	0x0000001f


	//----- nvinfo : EIATTR_FRAME_SIZE
	.align		4
.L_5:
        /*0024*/ 	.byte	0x04, 0x11
        /*0026*/ 	.short	(.L_7 - .L_6)
	.align		4
.L_6:
        /*0028*/ 	.word	index@(_Z7reduce6ILj1024EEvPfS0_j)
        /*002c*/ 	.word	0x00000000


	//----- nvinfo : EIATTR_REGCOUNT
	.align		4
.L_7:
        /*0030*/ 	.byte	0x04, 0x2f
        /*0032*/ 	.short	(.L_9 - .L_8)
	.align		4
.L_8:
        /*0034*/ 	.word	index@(_Z18sumCommSingleBlockILj1024EEvPfiS0_)
        /*0038*/ 	.word	0x0000001e


	//----- nvinfo : EIATTR_FRAME_SIZE
	.align		4
.L_9:
        /*003c*/ 	.byte	0x04, 0x11
        /*003e*/ 	.short	(.L_11 - .L_10)
	.align		4
.L_10:
        /*0040*/ 	.word	index@(_Z18sumCommSingleBlockILj1024EEvPfiS0_)
        /*0044*/ 	.word	0x00000000


	//----- nvinfo : EIATTR_REGCOUNT
	.align		4
.L_11:
        /*0048*/ 	.byte	0x04, 0x2f
        /*004a*/ 	.short	(.L_13 - .L_12)
	.align		4
.L_12:
        /*004c*/ 	.word	index@(_Z16PiEstSingleBlockILj1024EEvlPd)
        /*0050*/ 	.word	0x00000022


	//----- nvinfo : EIATTR_FRAME_SIZE
	.align		4
.L_13:
        /*0054*/ 	.byte	0x04, 0x11
        /*0056*/ 	.short	(.L_15 - .L_14)
	.align		4
.L_14:
        /*0058*/ 	.word	index@($__internal_1_$__cuda_sm20_div_rn_f64_full)
        /*005c*/ 	.word	0x00000000


	//----- nvinfo : EIATTR_FRAME_SIZE
	.align		4
.L_15:
        /*0060*/ 	.byte	0x04, 0x11
        /*0062*/ 	.short	(.L_17 - .L_16)
	.align		4
.L_16:
        /*0064*/ 	.word	index@($__internal_0_$__cuda_sm20_dblrcp_rn_slowpath_v3)
        /*0068*/ 	.word	0x00000000


	//----- nvinfo : EIATTR_FRAME_SIZE
	.align		4
.L_17:
        /*006c*/ 	.byte	0x04, 0x11
        /*006e*/ 	.short	(.L_19 - .L_18)
	.align		4
.L_18:
        /*0070*/ 	.word	index@(_Z16PiEstSingleBlockILj1024EEvlPd)
        /*0074*/ 	.word	0x00000000


	//----- nvinfo : EIATTR_MIN_STACK_SIZE
	.align		4
.L_19:
        /*0078*/ 	.byte	0x04, 0x12
        /*007a*/ 	.short	(.L_21 - .L_20)
	.align		4
.L_20:
        /*007c*/ 	.word	index@(_Z16PiEstSingleBlockILj1024EEvlPd)
        /*0080*/ 	.word	0x00000000


	//----- nvinfo : EIATTR_MIN_STACK_SIZE
	.align		4
.L_21:
        /*0084*/ 	.byte	0x04, 0x12
        /*0086*/ 	.short	(.L_23 - .L_22)
	.align		4
.L_22:
        /*0088*/ 	.word	index@(_Z18sumCommSingleBlockILj1024EEvPfiS0_)
        /*008c*/ 	.word	0x00000000


	//----- nvinfo : EIATTR_MIN_STACK_SIZE
	.align		4
.L_23:
        /*0090*/ 	.byte	0x04, 0x12
        /*0092*/ 	.short	(.L_25 - .L_24)
	.align		4
.L_24:
        /*0094*/ 	.word	index@(_Z7reduce6ILj1024EEvPfS0_j)
        /*0098*/ 	.word	0x00000000


	//----- nvinfo : EIATTR_MIN_STACK_SIZE
	.align		4
.L_25:
        /*009c*/ 	.byte	0x04, 0x12
        /*009e*/ 	.short	(.L_27 - .L_26)
	.align		4
.L_26:
        /*00a0*/ 	.word	index@(_Z4initPfj)
        /*00a4*/ 	.word	0x00000000
.L_27:


//--------------------- .nv.compat                --------------------------
	.section	.nv.compat,"",@"SHT_CUDA_COMPAT_INFO"
	.align	4
        /*0000*/ 	.byte	0x02, 0x09, 0x00, 0x00, 0x02, 0x02, 0x01, 0x00, 0x02, 0x05, 0x05, 0x00, 0x03, 0x07, 0x01, 0x01
        /*0010*/ 	.byte	0x02, 0x03, 0x00, 0x00, 0x02, 0x06, 0x01, 0x00, 0x04, 0x0b, 0x08, 0x00, 0x01, 0x00, 0x00, 0x00
        /*0020*/ 	.byte	0x00, 0x00, 0x00, 0x00


//--------------------- .nv.info._Z16PiEstSingleBlockILj1024EEvlPd --------------------------
	.section	.nv.info._Z16PiEstSingleBlockILj1024EEvlPd,"",@"SHT_CUDA_INFO"
	.sectionflags	@""
	.align	4


	//----- nvinfo : EIATTR_CUDA_API_VERSION
	.align		4
        /*0000*/ 	.byte	0x04, 0x37
        /*0002*/ 	.short	(.L_29 - .L_28)
.L_28:
        /*0004*/ 	.word	0x00000082


	//----- nvinfo : EIATTR_KPARAM_INFO
	.align		4
.L_29:
        /*0008*/ 	.byte	0x04, 0x17
        /*000a*/ 	.short	(.L_31 - .L_30)
.L_30:
        /*000c*/ 	.word	0x00000000
        /*0010*/ 	.short	0x0001
        /*0012*/ 	.short	0x0008
        /*0014*/ 	.byte	0x00, 0xf5, 0x21, 0x00


	//----- nvinfo : EIATTR_KPARAM_INFO
	.align		4
.L_31:
        /*0018*/ 	.byte	0x04, 0x17
        /*001a*/ 	.short	(.L_33 - .L_32)
.L_32:
        /*001c*/ 	.word	0x00000000
        /*0020*/ 	.short	0x0000
        /*0022*/ 	.short	0x0000
        /*0024*/ 	.byte	0x00, 0xf0, 0x21, 0x00


	//----- nvinfo : EIATTR_SPARSE_MMA_MASK
	.align		4
.L_33:
        /*0028*/ 	.byte	0x03, 0x50
        /*002a*/ 	.short	0x0000


	//----- nvinfo : EIATTR_MAXREG_COUNT
	.align		4
        /*002c*/ 	.byte	0x03, 0x1b
        /*002e*/ 	.short	0x00ff


	//----- nvinfo : EIATTR_NUM_BARRIERS
	.align		4
        /*0030*/ 	.byte	0x02, 0x4c
        /*0032*/ 	.byte	0x01
	.zero		1


	//----- nvinfo : EIATTR_MERCURY_ISA_VERSION
	.align		4
        /*0034*/ 	.byte	0x03, 0x5f
        /*0036*/ 	.short	0x0101


	//----- nvinfo : EIATTR_VRC_CTA_INIT_COUNT
	.align		4
        /*0038*/ 	.byte	0x02, 0x4a
	.zero		1
	.zero		1


	//----- nvinfo : EIATTR_EXIT_INSTR_OFFSETS
	.align		4
        /*003c*/ 	.byte	0x04, 0x1c
        /*003e*/ 	.short	(.L_35 - .L_34)


	//   ....[0]....
.L_34:
        /*0040*/ 	.word	0x00000fc0


	//   ....[1]....
        /*0044*/ 	.word	0x00001010


	//----- nvinfo : EIATTR_CRS_STACK_SIZE
	.align		4
.L_35:
        /*0048*/ 	.byte	0x04, 0x1e
        /*004a*/ 	.short	(.L_37 - .L_36)
.L_36:
        /*004c*/ 	.word	0x00000000


	//----- nvinfo : EIATTR_CBANK_PARAM_SIZE
	.align		4
.L_37:
        /*0050*/ 	.byte	0x03, 0x19
        /*0052*/ 	.short	0x0010


	//----- nvinfo : EIATTR_PARAM_CBANK
	.align		4
        /*0054*/ 	.byte	0x04, 0x0a
        /*0056*/ 	.short	(.L_39 - .L_38)
	.align		4
.L_38:
        /*0058*/ 	.word	index@(.nv.constant0._Z16PiEstSingleBlockILj1024EEvlPd)
        /*005c*/ 	.short	0x0380
        /*005e*/ 	.short	0x0010


	//----- nvinfo : EIATTR_SW_WAR
	.align		4
.L_39:
        /*0060*/ 	.byte	0x04, 0x36
        /*0062*/ 	.short	(.L_41 - .L_40)
.L_40:
        /*0064*/ 	.word	0x00000008
.L_41:


//--------------------- .nv.info._Z18sumCommSingleBlockILj1024EEvPfiS0_ --------------------------
	.section	.nv.info._Z18sumCommSingleBlockILj1024EEvPfiS0_,"",@"SHT_CUDA_INFO"
	.sectionflags	@""
	.align	4


	//----- nvinfo : EIATTR_CUDA_API_VERSION
	.align		4
        /*0000*/ 	.byte	0x04, 0x37
        /*0002*/ 	.short	(.L_43 - .L_42)
.L_42:
        /*0004*/ 	.word	0x00000082


	//----- nvinfo : EIATTR_KPARAM_INFO
	.align		4
.L_43:
        /*0008*/ 	.byte	0x04, 0x17
        /*000a*/ 	.short	(.L_45 - .L_44)
.L_44:
        /*000c*/ 	.word	0x00000000
        /*0010*/ 	.short	0x0002
        /*0012*/ 	.short	0x0010
        /*0014*/ 	.byte	0x00, 0xf5, 0x21, 0x00


	//----- nvinfo : EIATTR_KPARAM_INFO
	.align		4
.L_45:
        /*0018*/ 	.byte	0x04, 0x17
        /*001a*/ 	.short	(.L_47 - .L_46)
.L_46:
        /*001c*/ 	.word	0x00000000
        /*0020*/ 	.short	0x0001
        /*0022*/ 	.short	0x0008
        /*0024*/ 	.byte	0x00, 0xf0, 0x11, 0x00


	//----- nvinfo : EIATTR_KPARAM_INFO
	.align		4
.L_47:
        /*0028*/ 	.byte	0x04, 0x17
        /*002a*/ 	.short	(.L_49 - .L_48)
.L_48:
        /*002c*/ 	.word	0x00000000
        /*0030*/ 	.short	0x0000
        /*0032*/ 	.short	0x0000
        /*0034*/ 	.byte	0x00, 0xf5, 0x21, 0x00


	//----- nvinfo : EIATTR_SPARSE_MMA_MASK
	.align		4
.L_49:
        /*0038*/ 	.byte	0x03, 0x50
        /*003a*/ 	.short	0x0000


	//----- nvinfo : EIATTR_MAXREG_COUNT
	.align		4
        /*003c*/ 	.byte	0x03, 0x1b
        /*003e*/ 	.short	0x00ff


	//----- nvinfo : EIATTR_NUM_BARRIERS
	.align		4
        /*0040*/ 	.byte	0x02, 0x4c
        /*0042*/ 	.byte	0x01
	.zero		1


	//----- nvinfo : EIATTR_MERCURY_ISA_VERSION
	.align		4
        /*0044*/ 	.byte	0x03, 0x5f
        /*0046*/ 	.short	0x0101


	//----- nvinfo : EIATTR_VRC_CTA_INIT_COUNT
	.align		4
        /*0048*/ 	.byte	0x02, 0x4a
	.zero		1
	.zero		1


	//----- nvinfo : EIATTR_EXIT_INSTR_OFFSETS
	.align		4
        /*004c*/ 	.byte	0x04, 0x1c
        /*004e*/ 	.short	(.L_51 - .L_50)


	//   ....[0]....
.L_50:
        /*0050*/ 	.word	0x00000ba0


	//   ....[1]....
        /*0054*/ 	.word	0x00000be0


	//----- nvinfo : EIATTR_CRS_STACK_SIZE
	.align		4
.L_51:
        /*0058*/ 	.byte	0x04, 0x1e
        /*005a*/ 	.short	(.L_53 - .L_52)
.L_52:
        /*005c*/ 	.word	0x00000000


	//----- nvinfo : EIATTR_CBANK_PARAM_SIZE
	.align		4
.L_53:
        /*0060*/ 	.byte	0x03, 0x19
        /*0062*/ 	.short	0x0018


	//----- nvinfo : EIATTR_PARAM_CBANK
	.align		4
        /*0064*/ 	.byte	0x04, 0x0a
        /*0066*/ 	.short	(.L_55 - .L_54)
	.align		4
.L_54:
        /*0068*/ 	.word	index@(.nv.constant0._Z18sumCommSingleBlockILj1024EEvPfiS0_)
        /*006c*/ 	.short	0x0380
        /*006e*/ 	.short	0x0018


	//----- nvinfo : EIATTR_SW_WAR
	.align		4
.L_55:
        /*0070*/ 	.byte	0x04, 0x36
        /*0072*/ 	.short	(.L_57 - .L_56)
.L_56:
        /*0074*/ 	.word	0x00000008
.L_57:


//--------------------- .nv.info._Z7reduce6ILj1024EEvPfS0_j --------------------------
	.section	.nv.info._Z7reduce6ILj1024EEvPfS0_j,"",@"SHT_CUDA_INFO"
	.sectionflags	@""
	.align	4


	//----- nvinfo : EIATTR_CUDA_API_VERSION
	.align		4
        /*0000*/ 	.byte	0x04, 0x37
        /*0002*/ 	.short	(.L_59 - .L_58)
.L_58:
        /*0004*/ 	.word	0x00000082


	//----- nvinfo : EIATTR_KPARAM_INFO
	.align		4
.L_59:
        /*0008*/ 	.byte	0x04, 0x17
        /*000a*/ 	.short	(.L_61 - .L_60)
.L_60:
        /*000c*/ 	.word	0x00000000
        /*0010*/ 	.short	0x0002
        /*0012*/ 	.short	0x0010
        /*0014*/ 	.byte	0x00, 0xf0, 0x11, 0x00


	//----- nvinfo : EIATTR_KPARAM_INFO
	.align		4
.L_61:
        /*0018*/ 	.byte	0x04, 0x17
        /*001a*/ 	.short	(.L_63 - .L_62)
.L_62:
        /*001c*/ 	.word	0x00000000
        /*0020*/ 	.short	0x0001
        /*0022*/ 	.short	0x0008
        /*0024*/ 	.byte	0x00, 0xf5, 0x21, 0x00


	//----- nvinfo : EIATTR_KPARAM_INFO
	.align		4
.L_63:
        /*0028*/ 	.byte	0x04, 0x17
        /*002a*/ 	.short	(.L_65 - .L_64)
.L_64:
        /*002c*/ 	.word	0x00000000
        /*0030*/ 	.short	0x0000
        /*0032*/ 	.short	0x0000
        /*0034*/ 	.byte	0x00, 0xf5, 0x21, 0x00


	//----- nvinfo : EIATTR_SPARSE_MMA_MASK
	.align		4
.L_65:
        /*0038*/ 	.byte	0x03, 0x50
        /*003a*/ 	.short	0x0000


	//----- nvinfo : EIATTR_MAXREG_COUNT
	.align		4
        /*003c*/ 	.byte	0x03, 0x1b
        /*003e*/ 	.short	0x00ff


	//----- nvinfo : EIATTR_NUM_BARRIERS
	.align		4
        /*0040*/ 	.byte	0x02, 0x4c
        /*0042*/ 	.byte	0x01
	.zero		1


	//----- nvinfo : EIATTR_MERCURY_ISA_VERSION
	.align		4
        /*0044*/ 	.byte	0x03, 0x5f
        /*0046*/ 	.short	0x0101


	//----- nvinfo : EIATTR_VRC_CTA_INIT_COUNT
	.align		4
        /*0048*/ 	.byte	0x02, 0x4a
	.zero		1
	.zero		1


	//----- nvinfo : EIATTR_EXIT_INSTR_OFFSETS
	.align		4
        /*004c*/ 	.byte	0x04, 0x1c
        /*004e*/ 	.short	(.L_67 - .L_66)


	//   ....[0]....
.L_66:
        /*0050*/ 	.word	0x000005f0


	//   ....[1]....
        /*0054*/ 	.word	0x00000ce0


	//----- nvinfo : EIATTR_CRS_STACK_SIZE
	.align		4
.L_67:
        /*0058*/ 	.byte	0x04, 0x1e
        /*005a*/ 	.short	(.L_69 - .L_68)
.L_68:
        /*005c*/ 	.word	0x00000000


	//----- nvinfo : EIATTR_CBANK_PARAM_SIZE
	.align		4
.L_69:
        /*0060*/ 	.byte	0x03, 0x19
        /*0062*/ 	.short	0x0014


	//----- nvinfo : EIATTR_PARAM_CBANK
	.align		4
        /*0064*/ 	.byte	0x04, 0x0a
        /*0066*/ 	.short	(.L_71 - .L_70)
	.align		4
.L_70:
        /*0068*/ 	.word	index@(.nv.constant0._Z7reduce6ILj1024EEvPfS0_j)
        /*006c*/ 	.short	0x0380
        /*006e*/ 	.short	0x0014


	//----- nvinfo : EIATTR_SW_WAR
	.align		4
.L_71:
        /*0070*/ 	.byte	0x04, 0x36
        /*0072*/ 	.short	(.L_73 - .L_72)
.L_72:
        /*0074*/ 	.word	0x00000008
.L_73:


//--------------------- .nv.info._Z4initPfj       --------------------------
	.section	.nv.info._Z4initPfj,"",@"SHT_CUDA_INFO"
	.sectionflags	@""
	.align	4


	//----- nvinfo : EIATTR_CUDA_API_VERSION
	.align		4
        /*0000*/ 	.byte	0x04, 0x37
        /*0002*/ 	.short	(.L_75 - .L_74)
.L_74:
        /*0004*/ 	.word	0x00000082


	//----- nvinfo : EIATTR_KPARAM_INFO
	.align		4
.L_75:
        /*0008*/ 	.byte	0x04, 0x17
        /*000a*/ 	.short	(.L_77 - .L_76)
.L_76:
        /*000c*/ 	.word	0x00000000
        /*0010*/ 	.short	0x0001
        /*0012*/ 	.short	0x0008
        /*0014*/ 	.byte	0x00, 0xf0, 0x11, 0x00


	//----- nvinfo : EIATTR_KPARAM_INFO
	.align		4
.L_77:
        /*0018*/ 	.byte	0x04, 0x17
        /*001a*/ 	.short	(.L_79 - .L_78)
.L_78:
        /*001c*/ 	.word	0x00000000
        /*0020*/ 	.short	0x0000
        /*0022*/ 	.short	0x0000
        /*0024*/ 	.byte	0x00, 0xf5, 0x21, 0x00


	//----- nvinfo : EIATTR_SPARSE_MMA_MASK
	.align		4
.L_79:
        /*0028*/ 	.byte	0x03, 0x50
        /*002a*/ 	.short	0x0000


	//----- nvinfo : EIATTR_MAXREG_COUNT
	.align		4
        /*002c*/ 	.byte	0x03, 0x1b
        /*002e*/ 	.short	0x00ff


	//----- nvinfo : EIATTR_MERCURY_ISA_VERSION
	.align		4
        /*0030*/ 	.byte	0x03, 0x5f
        /*0032*/ 	.short	0x0101


	//----- nvinfo : EIATTR_VRC_CTA_INIT_COUNT
	.align		4
        /*0034*/ 	.byte	0x02, 0x4a
	.zero		1
	.zero		1


	//----- nvinfo : EIATTR_EXIT_INSTR_OFFSETS
	.align		4
        /*0038*/ 	.byte	0x04, 0x1c
        /*003a*/ 	.short	(.L_81 - .L_80)


	//   ....[0]....
.L_80:
        /*003c*/ 	.word	0x00000070


	//   ....[1]....
        /*0040*/ 	.word	0x00000130


	//----- nvinfo : EIATTR_CRS_STACK_SIZE
	.align		4
.L_81:
        /*0044*/ 	.byte	0x04, 0x1e
        /*0046*/ 	.short	(.L_83 - .L_82)
.L_82:
        /*0048*/ 	.word	0x00000000


	//----- nvinfo : EIATTR_CBANK_PARAM_SIZE
	.align		4
.L_83:
        /*004c*/ 	.byte	0x03, 0x19
        /*004e*/ 	.short	0x000c


	//----- nvinfo : EIATTR_PARAM_CBANK
	.align		4
        /*0050*/ 	.byte	0x04, 0x0a
        /*0052*/ 	.short	(.L_85 - .L_84)
	.align		4
.L_84:
        /*0054*/ 	.word	index@(.nv.constant0._Z4initPfj)
        /*0058*/ 	.short	0x0380
        /*005a*/ 	.short	0x000c


	//----- nvinfo : EIATTR_SW_WAR
	.align		4
.L_85:
        /*005c*/ 	.byte	0x04, 0x36
        /*005e*/ 	.short	(.L_87 - .L_86)
.L_86:
        /*0060*/ 	.word	0x00000008
.L_87:


//--------------------- .nv.callgraph             --------------------------
	.section	.nv.callgraph,"",@"SHT_CUDA_CALLGRAPH"
	.align	4
	.sectionentsize	8
	.align		4
        /*0000*/ 	.word	0x00000000
	.align		4
        /*0004*/ 	.word	0xffffffff
	.align		4
        /*0008*/ 	.word	0x00000000
	.align		4
        /*000c*/ 	.word	0xfffffffe
	.align		4
        /*0010*/ 	.word	0x00000000
	.align		4
        /*0014*/ 	.word	0xfffffffd
	.align		4
        /*0018*/ 	.word	0x00000000
	.align		4
        /*001c*/ 	.word	0xfffffffc


//--------------------- .text._Z16PiEstSingleBlockILj1024EEvlPd --------------------------
	.section	.text._Z16PiEstSingleBlockILj1024EEvlPd,"ax",@progbits
	.align	128
        .global         _Z16PiEstSingleBlockILj1024EEvlPd
        .type           _Z16PiEstSingleBlockILj1024EEvlPd,@function
        .size           _Z16PiEstSingleBlockILj1024EEvlPd,(.L_x_54 - _Z16PiEstSingleBlockILj1024EEvlPd)
        .other          _Z16PiEstSingleBlockILj1024EEvlPd,@"STO_CUDA_ENTRY STV_DEFAULT"
_Z16PiEstSingleBlockILj1024EEvlPd:
.text._Z16PiEstSingleBlockILj1024EEvlPd:
[----:B------:R-:W-:Y:S01]  /*0000*/  LDC R1, c[0x0][0x37c] ;  /* 0x0000df00ff017b82 */ /* 0x000fe20000000800 */
[----:B------:R-:W0:Y:S02]  /*0010*/  LDCU.64 UR4, c[0x0][0x380] ;  /* 0x00007000ff0477ac */ /* 0x000e240008000a00 */
[----:B0-----:R-:W0:Y:S08]  /*0020*/  I2F.F64.S64 R4, UR4 ;  /* 0x0000000400047d12 */ /* 0x001e300008301c00 */
[----:B0-----:R-:W0:Y:S01]  /*0030*/  MUFU.RCP64H R7, R5 ;  /* 0x0000000500077308 */ /* 0x001e220000001800 */
[----:B------:R-:W-:-:S05]  /*0040*/  VIADD R6, R5, 0x300402 ;  /* 0x0030040205067836 */ /* 0x000fca0000000000 */
[----:B------:R-:W-:Y:S01]  /*0050*/  FSETP.GEU.AND P0, PT, |R6|, 5.8789094863358348022e-39, PT ;  /* 0x004004020600780b */ /* 0x000fe20003f0e200 */
[----:B0-----:R-:W-:-:S08]  /*0060*/  DFMA R2, -R4, R6, 1 ;  /* 0x3ff000000402742b */ /* 0x001fd00000000106 */
[----:B------:R-:W-:Y:S02]  /*0070*/  DFMA R8, R2, R2, R2 ;  /* 0x000000020208722b */ /* 0x000fe40000000002 */
[----:B------:R-:W0:Y:S06]  /*0080*/  S2R R2, SR_TID.X ;  /* 0x0000000000027919 */ /* 0x000e2c0000002100 */
[----:B------:R-:W-:-:S08]  /*0090*/  DFMA R8, R6, R8, R6 ;  /* 0x000000080608722b */ /* 0x000fd00000000006 */
[----:B------:R-:W-:-:S08]  /*00a0*/  DFMA R10, -R4, R8, 1 ;  /* 0x3ff00000040a742b */ /* 0x000fd00000000108 */
[----:B------:R-:W-:Y:S01]  /*00b0*/  DFMA R10, R8, R10, R8 ;  /* 0x0000000a080a722b */ /* 0x000fe20000000008 */
[----:B------:R-:W-:Y:S10]  /*00c0*/  @P0 BRA `(.L_x_0) ;  /* 0x0000000000100947 */ /* 0x000ff40003800000 */
[----:B------:R-:W-:-:S05]  /*00d0*/  LOP3.LUT R0, R5, 0x7fffffff, RZ, 0xc0, !PT ;  /* 0x7fffffff05007812 */ /* 0x000fca00078ec0ff */
[----:B------:R-:W-:Y:S01]  /*00e0*/  VIADD R8, R0, 0xfff00000 ;  /* 0xfff0000000087836 */ /* 0x000fe20000000000 */
[----:B------:R-:W-:-:S07]  /*00f0*/  MOV R0, 0x110 ;  /* 0x0000011000007802 */ /* 0x000fce0000000f00 */
[----:B0-----:R-:W-:Y:S05]  /*0100*/  CALL.REL.NOINC `($__internal_0_$__cuda_sm20_dblrcp_rn_slowpath_v3) ;  /* 0x0000000c00c47944 */ /* 0x001fea0003c00000 */
.L_x_0:
[----:B------:R-:W1:Y:S01]  /*0110*/  LDCU.64 UR6, c[0x0][0x380] ;  /* 0x00007000ff0677ac */ /* 0x000e620008000a00 */
[----:B0-----:R-:W-:Y:S01]  /*0120*/  VIADD R4, R2, 0x1 ;  /* 0x0000000102047836 */ /* 0x001fe20000000000 */
[----:B------:R-:W-:Y:S01]  /*0130*/  BSSY.RECONVERGENT B0, `(.L_x_1) ;  /* 0x00000a5000007945 */ /* 0x000fe20003800200 */
[----:B------:R-:W-:Y:S01]  /*0140*/  CS2R R24, SRZ ;  /* 0x0000000000187805 */ /* 0x000fe2000001ff00 */
[----:B------:R-:W0:Y:S02]  /*0150*/  LDCU.64 UR8, c[0x0][0x380] ;  /* 0x00007000ff0877ac */ /* 0x000e240008000a00 */
[----:B-1----:R-:W-:-:S04]  /*0160*/  ISETP.GT.U32.AND P0, PT, R4, UR6, PT ;  /* 0x0000000604007c0c */ /* 0x002fc8000bf04070 */
[----:B------:R-:W-:-:S13]  /*0170*/  ISETP.GT.AND.EX P0, PT, RZ, UR7, PT, P0 ;  /* 0x00000007ff007c0c */ /* 0x000fda000bf04300 */
[----:B0-----:R-:W-:Y:S05]  /*0180*/  @P0 BRA `(.L_x_2) ;  /* 0x00000008007c0947 */ /* 0x001fea0003800000 */
[----:B------:R-:W-:Y:S01]  /*0190*/  LOP3.LUT R29, RZ, R2, RZ, 0x33, !PT ;  /* 0x00000002ff1d7212 */ /* 0x000fe200078e33ff */
[----:B------:R-:W-:Y:S01]  /*01a0*/  BSSY.RECONVERGENT B1, `(.L_x_3) ;  /* 0x0000031000017945 */ /* 0x000fe20003800200 */
[----:B------:R-:W-:Y:S01]  /*01b0*/  IMAD.MOV.U32 R5, RZ, RZ, RZ ;  /* 0x000000ffff057224 */ /* 0x000fe200078e00ff */
[----:B------:R-:W-:Y:S02]  /*01c0*/  CS2R R24, SRZ ;  /* 0x0000000000187805 */ /* 0x000fe4000001ff00 */
[C---:B------:R-:W-:Y:S01]  /*01d0*/  IADD3 R28, P1, PT, R29.reuse, UR6, RZ ;  /* 0x000000061d1c7c10 */ /* 0x040fe2000ff3e0ff */
[----:B------:R-:W-:Y:S02]  /*01e0*/  IMAD.MOV.U32 R6, RZ, RZ, RZ ;  /* 0x000000ffff067224 */ /* 0x000fe400078e00ff */
[----:B------:R-:W-:Y:S01]  /*01f0*/  IMAD.MOV.U32 R7, RZ, RZ, 0x40100000 ;  /* 0x40100000ff077424 */ /* 0x000fe200078e00ff */
[----:B------:R-:W-:Y:S02]  /*0200*/  LOP3.LUT R0, R28, 0xc00, RZ, 0xc0, !PT ;  /* 0x00000c001c007812 */ /* 0x000fe400078ec0ff */
[----:B------:R-:W-:-:S02]  /*0210*/  LEA.HI.X.SX32 R29, R29, UR7, 0x1, P1 ;  /* 0x000000071d1d7c11 */ /* 0x000fc400088f0eff */
[----:B------:R-:W-:-:S04]  /*0220*/  ISETP.NE.U32.AND P0, PT, R0, 0xc00, PT ;  /* 0x00000c000000780c */ /* 0x000fc80003f05070 */
[----:B------:R-:W-:-:S13]  /*0230*/  ISETP.NE.AND.EX P0, PT, RZ, RZ, PT, P0 ;  /* 0x000000ffff00720c */ /* 0x000fda0003f05300 */
[----:B------:R-:W-:Y:S05]  /*0240*/  @!P0 BRA `(.L_x_4) ;  /* 0x0000000000988947 */ /* 0x000fea0003800000 */
[----:B------:R-:W-:Y:S01]  /*0250*/  SHF.R.U64 R31, R28, 0xa, R29 ;  /* 0x0000000a1c1f7819 */ /* 0x000fe2000000121d */
[----:B------:R-:W-:Y:S01]  /*0260*/  IMAD.MOV.U32 R30, RZ, RZ, RZ ;  /* 0x000000ffff1e7224 */ /* 0x000fe200078e00ff */
[----:B------:R-:W-:-:S03]  /*0270*/  CS2R R24, SRZ ;  /* 0x0000000000187805 */ /* 0x000fc6000001ff00 */
[----:B------:R-:W-:-:S05]  /*0280*/  VIADD R31, R31, 0x1 ;  /* 0x000000011f1f7836 */ /* 0x000fca0000000000 */
[----:B------:R-:W-:-:S07]  /*0290*/  LOP3.LUT R31, R31, 0x3, RZ, 0xc0, !PT ;  /* 0x000000031f1f7812 */ /* 0x000fce00078ec0ff */
.L_x_7:
[----:B------:R-:W0:Y:S01]  /*02a0*/  I2F.F64.U64 R8, R4 ;  /* 0x0000000400087312 */ /* 0x000e220000301800 */
[----:B------:R-:W-:Y:S01]  /*02b0*/  IADD3 R31, P0, PT, R31, -0x1, RZ ;  /* 0xffffffff1f1f7810 */ /* 0x000fe20007f1e0ff */
[----:B------:R-:W-:Y:S03]  /*02c0*/  BSSY.RECONVERGENT B2, `(.L_x_5) ;  /* 0x000001a000027945 */ /* 0x000fe60003800200 */
[----:B------:R-:W-:Y:S02]  /*02d0*/  IADD3.X R30, PT, PT, R30, -0x1, RZ, P0, !PT ;  /* 0xffffffff1e1e7810 */ /* 0x000fe400007fe4ff */
[----:B------:R-:W-:-:S04]  /*02e0*/  ISETP.NE.U32.AND P0, PT, R31, RZ, PT ;  /* 0x000000ff1f00720c */ /* 0x000fc80003f05070 */
[----:B------:R-:W-:Y:S01]  /*02f0*/  ISETP.NE.AND.EX P0, PT, R30, RZ, PT, P0 ;  /* 0x000000ff1e00720c */ /* 0x000fe20003f05300 */
[----:B0-----:R-:W-:-:S08]  /*0300*/  DADD R8, R8, -0.5 ;  /* 0xbfe0000008087429 */ /* 0x001fd00000000000 */
[----:B------:R-:W-:-:S08]  /*0310*/  DMUL R8, R8, R10 ;  /* 0x0000000a08087228 */ /* 0x000fd00000000000 */
[----:B------:R-:W-:Y:S01]  /*0320*/  DFMA R12, R8, R8, 1 ;  /* 0x3ff00000080c742b */ /* 0x000fe20000000008 */
[----:B------:R-:W-:-:S05]  /*0330*/  IMAD.MOV.U32 R8, RZ, RZ, 0x1 ;  /* 0x00000001ff087424 */ /* 0x000fca00078e00ff */
[----:B------:R-:W0:Y:S02]  /*0340*/  MUFU.RCP64H R9, R13 ;  /* 0x0000000d00097308 */ /* 0x000e240000001800 */
[----:B0-----:R-:W-:-:S08]  /*0350*/  DFMA R14, -R12, R8, 1 ;  /* 0x3ff000000c0e742b */ /* 0x001fd00000000108 */
[----:B------:R-:W-:-:S08]  /*0360*/  DFMA R14, R14, R14, R14 ;  /* 0x0000000e0e0e722b */ /* 0x000fd0000000000e */
[----:B------:R-:W-:-:S08]  /*0370*/  DFMA R14, R8, R14, R8 ;  /* 0x0000000e080e722b */ /* 0x000fd00000000008 */
[----:B------:R-:W-:-:S08]  /*0380*/  DFMA R8, -R12, R14, 1 ;  /* 0x3ff000000c08742b */ /* 0x000fd0000000010e */
[----:B------:R-:W-:-:S08]  /*0390*/  DFMA R8, R14, R8, R14 ;  /* 0x000000080e08722b */ /* 0x000fd0000000000e */
[----:B------:R-:W-:-:S08]  /*03a0*/  DMUL R14, R8, 4 ;  /* 0x40100000080e7828 */ /* 0x000fd00000000000 */
[----:B------:R-:W-:-:S08]  /*03b0*/  DFMA R16, -R12, R14, 4 ;  /* 0x401000000c10742b */ /* 0x000fd0000000010e */
[----:B------:R-:W-:-:S10]  /*03c0*/  DFMA R8, R8, R16, R14 ;  /* 0x000000100808722b */ /* 0x000fd4000000000e */
[----:B------:R-:W-:-:S05]  /*03d0*/  FFMA R0, RZ, R13, R9 ;  /* 0x0000000dff007223 */ /* 0x000fca0000000009 */
[----:B------:R-:W-:-:S13]  /*03e0*/  FSETP.GT.AND P1, PT, |R0|, 1.469367938527859385e-39, PT ;  /* 0x001000000000780b */ /* 0x000fda0003f24200 */
[----:B------:R-:W-:Y:S05]  /*03f0*/  @P1 BRA `(.L_x_6) ;  /* 0x0000000000181947 */ /* 0x000fea0003800000 */
[----:B------:R-:W-:Y:S01]  /*0400*/  IMAD.MOV.U32 R14, RZ, RZ, R12 ;  /* 0x000000ffff0e7224 */ /* 0x000fe200078e000c */
[----:B------:R-:W-:Y:S01]  /*0410*/  MOV R0, 0x440 ;  /* 0x0000044000007802 */ /* 0x000fe20000000f00 */
[----:B------:R-:W-:-:S07]  /*0420*/  IMAD.MOV.U32 R15, RZ, RZ, R13 ;  /* 0x000000ffff0f7224 */ /* 0x000fce00078e000d */
[----:B------:R-:W-:Y:S05]  /*0430*/  CALL.REL.NOINC `($__internal_1_$__cuda_sm20_div_rn_f64_full) ;  /* 0x0000000c00987944 */ /* 0x000fea0003c00000 */
[----:B------:R-:W-:Y:S02]  /*0440*/  IMAD.MOV.U32 R8, RZ, RZ, R12 ;  /* 0x000000ffff087224 */ /* 0x000fe400078e000c */
[----:B------:R-:W-:-:S07]  /*0450*/  IMAD.MOV.U32 R9, RZ, RZ, R13 ;  /* 0x000000ffff097224 */ /* 0x000fce00078e000d */
.L_x_6:
[----:B------:R-:W-:Y:S05]  /*0460*/  BSYNC.RECONVERGENT B2 ;  /* 0x0000000000027941 */ /* 0x000fea0003800200 */
.L_x_5:
[----:B------:R-:W-:Y:S01]  /*0470*/  IADD3 R4, P1, PT, R4, 0x400, RZ ;  /* 0x0000040004047810 */ /* 0x000fe20007f3e0ff */
[----:B------:R-:W-:-:S04]  /*0480*/  DADD R24, R8, R24 ;  /* 0x0000000008187229 */ /* 0x000fc80000000018 */
[----:B------:R-:W-:Y:S01]  /*0490*/  IMAD.X R5, RZ, RZ, R5, P1 ;  /* 0x000000ffff057224 */ /* 0x000fe200008e0605 */
[----:B------:R-:W-:Y:S07]  /*04a0*/  @P0 BRA `(.L_x_7) ;  /* 0xfffffffc007c0947 */ /* 0x000fee000383ffff */
.L_x_4:
[----:B------:R-:W-:Y:S05]  /*04b0*/  BSYNC.RECONVERGENT B1 ;  /* 0x0000000000017941 */ /* 0x000fea0003800200 */
.L_x_3:
[----:B------:R-:W-:-:S04]  /*04c0*/  ISETP.GE.U32.AND P0, PT, R28, 0xc00, PT ;  /* 0x00000c001c00780c */ /* 0x000fc80003f06070 */
[----:B------:R-:W-:-:S13]  /*04d0*/  ISETP.GE.U32.AND.EX P0, PT, R29, RZ, PT, P0 ;  /* 0x000000ff1d00720c */ /* 0x000fda0003f06100 */
[----:B------:R-:W-:Y:S05]  /*04e0*/  @!P0 BRA `(.L_x_2) ;  /* 0x0000000400a48947 */ /* 0x000fea0003800000 */
.L_x_16:
[----:B------:R-:W0:Y:S01]  /*04f0*/  I2F.F64.U64 R8, R4 ;  /* 0x0000000400087312 */ /* 0x000e220000301800 */
[----:B------:R-:W-:Y:S01]  /*0500*/  BSSY.RECONVERGENT B1, `(.L_x_8) ;  /* 0x0000017000017945 */ /* 0x000fe20003800200 */
        /* <DEDUP_REMOVED lines=22> */
.L_x_9:
[----:B------:R-:W-:Y:S05]  /*0670*/  BSYNC.RECONVERGENT B1 ;  /* 0x0000000000017941 */ /* 0x000fea0003800200 */
.L_x_8:
[----:B------:R-:W-:Y:S01]  /*0680*/  IADD3 R18, P0, PT, R4, 0x400, RZ ;  /* 0x0000040004127810 */ /* 0x000fe20007f1e0ff */
[----:B------:R-:W-:Y:S01]  /*0690*/  BSSY.RECONVERGENT B1, `(.L_x_10) ;  /* 0x0000016000017945 */ /* 0x000fe20003800200 */
[----:B------:R-:W-:-:S03]  /*06a0*/  DADD R24, R8, R24 ;  /* 0x0000000008187229 */ /* 0x000fc60000000018 */
[----:B------:R-:W-:-:S04]  /*06b0*/  IMAD.X R19, RZ, RZ, R5, P0 ;  /* 0x000000ffff137224 */ /* 0x000fc800000e0605 */
[----:B------:R-:W0:Y:S02]  /*06c0*/  I2F.F64.U64 R12, R18 ;  /* 0x00000012000c7312 */ /* 0x000e240000301800 */
        /* <DEDUP_REMOVED lines=16> */
[----:B------:R-:W-:-:S07]  /*07d0*/  MOV R0, 0x7f0 ;  /* 0x000007f000007802 */ /* 0x000fce0000000f00 */
[----:B------:R-:W-:Y:S05]  /*07e0*/  CALL.REL.NOINC `($__internal_1_$__cuda_sm20_div_rn_f64_full) ;  /* 0x0000000800ac7944 */ /* 0x000fea0003c00000 */
.L_x_11:
[----:B------:R-:W-:Y:S05]  /*07f0*/  BSYNC.RECONVERGENT B1 ;  /* 0x0000000000017941 */ /* 0x000fea0003800200 */
.L_x_10:
        /* <DEDUP_REMOVED lines=23> */
[----:B------:R-:W-:Y:S02]  /*0970*/  IMAD.MOV.U32 R8, RZ, RZ, R12 ;  /* 0x000000ffff087224 */ /* 0x000fe400078e000c */
[----:B------:R-:W-:-:S07]  /*0980*/  IMAD.MOV.U32 R9, RZ, RZ, R13 ;  /* 0x000000ffff097224 */ /* 0x000fce00078e000d */
.L_x_13:
[----:B------:R-:W-:Y:S05]  /*0990*/  BSYNC.RECONVERGENT B1 ;  /* 0x0000000000017941 */ /* 0x000fea0003800200 */
.L_x_12:
        /* <DEDUP_REMOVED lines=23> */
.L_x_15:
[----:B------:R-:W-:Y:S05]  /*0b10*/  BSYNC.RECONVERGENT B1 ;  /* 0x0000000000017941 */ /* 0x000fea0003800200 */
.L_x_14:
[----:B------:R-:W-:Y:S01]  /*0b20*/  IADD3 R4, P0, PT, R4, 0x1000, RZ ;  /* 0x0000100004047810 */ /* 0x000fe20007f1e0ff */
[----:B------:R-:W-:-:S04]  /*0b30*/  DADD R24, R24, R12 ;  /* 0x0000000018187229 */ /* 0x000fc8000000000c */
[----:B------:R-:W-:Y:S01]  /*0b40*/  IMAD.X R5, RZ, RZ, R5, P0 ;  /* 0x000000ffff057224 */ /* 0x000fe200000e0605 */
[----:B------:R-:W-:-:S04]  /*0b50*/  ISETP.GT.U32.AND P0, PT, R4, UR8, PT ;  /* 0x0000000804007c0c */ /* 0x000fc8000bf04070 */
[----:B------:R-:W-:-:S13]  /*0b60*/  ISETP.GT.AND.EX P0, PT, R5, UR9, PT, P0 ;  /* 0x0000000905007c0c */ /* 0x000fda000bf04300 */
[----:B------:R-:W-:Y:S05]  /*0b70*/  @!P0 BRA `(.L_x_16) ;  /* 0xfffffff8005c8947 */ /* 0x000fea000383ffff */
.L_x_2:
[----:B------:R-:W-:Y:S05]  /*0b80*/  BSYNC.RECONVERGENT B0 ;  /* 0x0000000000007941 */ /* 0x000fea0003800200 */
.L_x_1:
[----:B------:R-:W0:Y:S01]  /*0b90*/  S2UR UR5, SR_CgaCtaId ;  /* 0x00000000000579c3 */ /* 0x000e220000008800 */
[----:B------:R-:W-:Y:S01]  /*0ba0*/  UMOV UR4, 0x400 ;  /* 0x0000040000047882 */ /* 0x000fe20000000000 */
[----:B------:R-:W-:Y:S01]  /*0bb0*/  DMUL R10, R10, R24 ;  /* 0x000000180a0a7228 */ /* 0x000fe20000000000 */
[C---:B------:R-:W-:Y:S02]  /*0bc0*/  ISETP.GT.U32.AND P0, PT, R2.reuse, 0x1ff, PT ;  /* 0x000001ff0200780c */ /* 0x040fe40003f04070 */
[----:B------:R-:W-:Y:S01]  /*0bd0*/  ISETP.GT.U32.AND P1, PT, R2, 0xff, PT ;  /* 0x000000ff0200780c */ /* 0x000fe20003f24070 */
[----:B0-----:R-:W-:-:S06]  /*0be0*/  ULEA UR4, UR5, UR4, 0x18 ;  /* 0x0000000405047291 */ /* 0x001fcc000f8ec0ff */
[----:B------:R-:W-:-:S05]  /*0bf0*/  LEA R0, R2, UR4, 0x3 ;  /* 0x0000000402007c11 */ /* 0x000fca000f8e18ff */
[----:B------:R-:W-:Y:S01]  /*0c00*/  STS.64 [R0], R10 ;  /* 0x0000000a00007388 */ /* 0x000fe20000000a00 */
[----:B------:R-:W-:Y:S06]  /*0c10*/  BAR.SYNC.DEFER_BLOCKING 0x0 ;  /* 0x0000000000007b1d */ /* 0x000fec0000010000 */
[----:B------:R-:W-:Y:S04]  /*0c20*/  @!P0 LDS.64 R4, [R0+0x1000] ;  /* 0x0010000000048984 */ /* 0x000fe80000000a00 */
[----:B------:R-:W0:Y:S02]  /*0c30*/  @!P0 LDS.64 R6, [R0] ;  /* 0x0000000000068984 */ /* 0x000e240000000a00 */
[----:B0-----:R-:W-:-:S07]  /*0c40*/  @!P0 DADD R4, R4, R6 ;  /* 0x0000000004048229 */ /* 0x001fce0000000006 */
[----:B------:R-:W-:Y:S01]  /*0c50*/  @!P0 STS.64 [R0], R4 ;  /* 0x0000000400008388 */ /* 0x000fe20000000a00 */
[----:B------:R-:W-:Y:S01]  /*0c60*/  BAR.SYNC.DEFER_BLOCKING 0x0 ;  /* 0x0000000000007b1d */ /* 0x000fe20000010000 */
[----:B------:R-:W-:-:S05]  /*0c70*/  ISETP.GT.U32.AND P0, PT, R2, 0x7f, PT ;  /* 0x0000007f0200780c */ /* 0x000fca0003f04070 */
        /* <DEDUP_REMOVED lines=41> */
[----:B------:R-:W-:-:S05]  /*0f10*/  ISETP.NE.AND P1, PT, R2, RZ, PT ;  /* 0x000000ff0200720c */ /* 0x000fca0003f25270 */
[----:B------:R-:W-:Y:S04]  /*0f20*/  @!P0 LDS.64 R8, [R0+0x10] ;  /* 0x0000100000088984 */ /* 0x000fe80000000a00 */
[----:B------:R-:W0:Y:S02]  /*0f30*/  @!P0 LDS.64 R10, [R0] ;  /* 0x00000000000a8984 */ /* 0x000e240000000a00 */
[----:B0-----:R-:W-:-:S07]  /*0f40*/  @!P0 DADD R8, R8, R10 ;  /* 0x0000000008088229 */ /* 0x001fce000000000a */
[----:B------:R-:W-:Y:S01]  /*0f50*/  @!P0 STS.64 [R0], R8 ;  /* 0x0000000800008388 */ /* 0x000fe20000000a00 */
[----:B------:R-:W-:Y:S06]  /*0f60*/  BAR.SYNC.DEFER_BLOCKING 0x0 ;  /* 0x0000000000007b1d */ /* 0x000fec0000010000 */
[----:B------:R-:W-:Y:S04]  /*0f70*/  @!P1 LDS.64 R2, [UR4+0x8] ;  /* 0x00000804ff029984 */ /* 0x000fe80008000a00 */
[----:B------:R-:W0:Y:S02]  /*0f80*/  @!P1 LDS.64 R4, [R0] ;  /* 0x0000000000049984 */ /* 0x000e240000000a00 */
[----:B0-----:R-:W-:-:S07]  /*0f90*/  @!P1 DADD R2, R2, R4 ;  /* 0x0000000002029229 */ /* 0x001fce0000000004 */
[----:B------:R0:W-:Y:S01]  /*0fa0*/  @!P1 STS.64 [R0], R2 ;  /* 0x0000000200009388 */ /* 0x0001e20000000a00 */
[----:B------:R-:W-:Y:S06]  /*0fb0*/  BAR.SYNC.DEFER_BLOCKING 0x0 ;  /* 0x0000000000007b1d */ /* 0x000fec0000010000 */
[----:B------:R-:W-:Y:S05]  /*0fc0*/  @P1 EXIT ;  /* 0x000000000000194d */ /* 0x000fea0003800000 */
[----:B0-----:R-:W0:Y:S01]  /*0fd0*/  LDS.64 R2, [UR4] ;  /* 0x00000004ff027984 */ /* 0x001e220008000a00 */
[----:B------:R-:W0:Y:S01]  /*0fe0*/  LDC.64 R4, c[0x0][0x388] ;  /* 0x0000e200ff047b82 */ /* 0x000e220000000a00 */
[----:B------:R-:W0:Y:S02]  /*0ff0*/  LDCU.64 UR6, c[0x0][0x358] ;  /* 0x00006b00ff0677ac */ /* 0x000e240008000a00 */
[----:B0-----:R-:W-:Y:S01]  /*1000*/  STG.E.64 desc[UR6][R4.64], R2 ;  /* 0x0000000204007986 */ /* 0x001fe2000c101b06 */
[----:B------:R-:W-:Y:S05]  /*1010*/  EXIT ;  /* 0x000000000000794d */ /* 0x000fea0003800000 */
        .weak           $__internal_0_$__cuda_sm20_dblrcp_rn_slowpath_v3
        .type           $__internal_0_$__cuda_sm20_dblrcp_rn_slowpath_v3,@function
        .size           $__internal_0_$__cuda_sm20_dblrcp_rn_slowpath_v3,($__internal_1_$__cuda_sm20_div_rn_f64_full - $__internal_0_$__cuda_sm20_dblrcp_rn_slowpath_v3)
$__internal_0_$__cuda_sm20_dblrcp_rn_slowpath_v3:
[----:B------:R-:W-:-:S14]  /*1020*/  DSETP.GTU.AND P0, PT, |R4|, +INF , PT ;  /* 0x7ff000000400742a */ /* 0x000fdc0003f0c200 */
[----:B------:R-:W-:Y:S05]  /*1030*/  @P0 BRA `(.L_x_17) ;  /* 0x00000000007c0947 */ /* 0x000fea0003800000 */
[----:B------:R-:W-:-:S05]  /*1040*/  LOP3.LUT R3, R5, 0x7fffffff, RZ, 0xc0, !PT ;  /* 0x7fffffff05037812 */ /* 0x000fca00078ec0ff */
[----:B------:R-:W-:-:S05]  /*1050*/  VIADD R6, R3, 0xffffffff ;  /* 0xffffffff03067836 */ /* 0x000fca0000000000 */
[----:B------:R-:W-:-:S13]  /*1060*/  ISETP.GE.U32.AND P0, PT, R6, 0x7fefffff, PT ;  /* 0x7fefffff0600780c */ /* 0x000fda0003f06070 */
[----:B------:R-:W-:Y:S01]  /*1070*/  @P0 LOP3.LUT R7, R5, 0x7ff00000, RZ, 0x3c, !PT ;  /* 0x7ff0000005070812 */ /* 0x000fe200078e3cff */
[----:B------:R-:W-:Y:S01]  /*1080*/  @P0 IMAD.MOV.U32 R6, RZ, RZ, RZ ;  /* 0x000000ffff060224 */ /* 0x000fe200078e00ff */
[----:B------:R-:W-:Y:S06]  /*1090*/  @P0 BRA `(.L_x_18) ;  /* 0x00000000006c0947 */ /* 0x000fec0003800000 */
[----:B------:R-:W-:-:S13]  /*10a0*/  ISETP.GE.U32.AND P0, PT, R3, 0x1000001, PT ;  /* 0x010000010300780c */ /* 0x000fda0003f06070 */
[----:B------:R-:W-:Y:S05]  /*10b0*/  @!P0 BRA `(.L_x_19) ;  /* 0x0000000000348947 */ /* 0x000fea0003800000 */
[----:B------:R-:W-:Y:S02]  /*10c0*/  VIADD R7, R5, 0xc0200000 ;  /* 0xc020000005077836 */ /* 0x000fe40000000000 */
[----:B------:R-:W-:Y:S02]  /*10d0*/  IMAD.MOV.U32 R6, RZ, RZ, R4 ;  /* 0x000000ffff067224 */ /* 0x000fe400078e0004 */
[----:B------:R-:W0:Y:S04]  /*10e0*/  MUFU.RCP64H R9, R7 ;  /* 0x0000000700097308 */ /* 0x000e280000001800 */
[----:B0-----:R-:W-:-:S08]  /*10f0*/  DFMA R10, -R6, R8, 1 ;  /* 0x3ff00000060a742b */ /* 0x001fd00000000108 */
[----:B------:R-:W-:-:S08]  /*1100*/  DFMA R10, R10, R10, R10 ;  /* 0x0000000a0a0a722b */ /* 0x000fd0000000000a */
[----:B------:R-:W-:-:S08]  /*1110*/  DFMA R10, R8, R10, R8 ;  /* 0x0000000a080a722b */ /* 0x000fd00000000008 */
[----:B------:R-:W-:-:S08]  /*1120*/  DFMA R8, -R6, R10, 1 ;  /* 0x3ff000000608742b */ /* 0x000fd0000000010a */
[----:B------:R-:W-:-:S08]  /*1130*/  DFMA R8, R10, R8, R10 ;  /* 0x000000080a08722b */ /* 0x000fd0000000000a */
[----:B------:R-:W-:-:S08]  /*1140*/  DMUL R8, R8, 2.2250738585072013831e-308 ;  /* 0x0010000008087828 */ /* 0x000fd00000000000 */
[----:B------:R-:W-:-:S08]  /*1150*/  DFMA R4, -R4, R8, 1 ;  /* 0x3ff000000404742b */ /* 0x000fd00000000108 */
[----:B------:R-:W-:-:S08]  /*1160*/  DFMA R4, R4, R4, R4 ;  /* 0x000000040404722b */ /* 0x000fd00000000004 */
[----:B------:R-:W-:Y:S01]  /*1170*/  DFMA R6, R8, R4, R8 ;  /* 0x000000040806722b */ /* 0x000fe20000000008 */
[----:B------:R-:W-:Y:S10]  /*1180*/  BRA `(.L_x_18) ;  /* 0x0000000000307947 */ /* 0x000ff40003800000 */
.L_x_19:
[----:B------:R-:W-:Y:S01]  /*1190*/  DMUL R4, R4, 8.11296384146066816958e+31 ;  /* 0x4690000004047828 */ /* 0x000fe20000000000 */
[----:B------:R-:W-:-:S05]  /*11a0*/  IMAD.MOV.U32 R6, RZ, RZ, R8 ;  /* 0x000000ffff067224 */ /* 0x000fca00078e0008 */
[----:B------:R-:W0:Y:S02]  /*11b0*/  MUFU.RCP64H R7, R5 ;  /* 0x0000000500077308 */ /* 0x000e240000001800 */
[----:B0-----:R-:W-:-:S08]  /*11c0*/  DFMA R8, -R4, R6, 1 ;  /* 0x3ff000000408742b */ /* 0x001fd00000000106 */
[----:B------:R-:W-:-:S08]  /*11d0*/  DFMA R8, R8, R8, R8 ;  /* 0x000000080808722b */ /* 0x000fd00000000008 */
[----:B------:R-:W-:-:S08]  /*11e0*/  DFMA R8, R6, R8, R6 ;  /* 0x000000080608722b */ /* 0x000fd00000000006 */
[----:B------:R-:W-:-:S08]  /*11f0*/  DFMA R6, -R4, R8, 1 ;  /* 0x3ff000000406742b */ /* 0x000fd00000000108 */
[----:B------:R-:W-:-:S08]  /*1200*/  DFMA R6, R8, R6, R8 ;  /* 0x000000060806722b */ /* 0x000fd00000000008 */
[----:B------:R-:W-:Y:S01]  /*1210*/  DMUL R6, R6, 8.11296384146066816958e+31 ;  /* 0x4690000006067828 */ /* 0x000fe20000000000 */
[----:B------:R-:W-:Y:S10]  /*1220*/  BRA `(.L_x_18) ;  /* 0x0000000000087947 */ /* 0x000ff40003800000 */
.L_x_17:
[----:B------:R-:W-:Y:S01]  /*1230*/  LOP3.LUT R7, R5, 0x80000, RZ, 0xfc, !PT ;  /* 0x0008000005077812 */ /* 0x000fe200078efcff */
[----:B------:R-:W-:-:S07]  /*1240*/  IMAD.MOV.U32 R6, RZ, RZ, R4 ;  /* 0x000000ffff067224 */ /* 0x000fce00078e0004 */
.L_x_18:
[----:B------:R-:W-:Y:S02]  /*1250*/  IMAD.MOV.U32 R4, RZ, RZ, R0 ;  /* 0x000000ffff047224 */ /* 0x000fe400078e0000 */
[----:B------:R-:W-:Y:S02]  /*1260*/  IMAD.MOV.U32 R5, RZ, RZ, 0x0 ;  /* 0x00000000ff057424 */ /* 0x000fe400078e00ff */
[----:B------:R-:W-:Y:S02]  /*1270*/  IMAD.MOV.U32 R10, RZ, RZ, R6 ;  /* 0x000000ffff0a7224 */ /* 0x000fe400078e0006 */
[----:B------:R-:W-:Y:S01]  /*1280*/  IMAD.MOV.U32 R11, RZ, RZ, R7 ;  /* 0x000000ffff0b7224 */ /* 0x000fe200078e0007 */
[----:B------:R-:W-:Y:S06]  /*1290*/  RET.REL.NODEC R4 `(_Z16PiEstSingleBlockILj1024EEvlPd) ;  /* 0xffffffec04587950 */ /* 0x000fec0003c3ffff */
        .weak           $__internal_1_$__cuda_sm20_div_rn_f64_full
        .type           $__internal_1_$__cuda_sm20_div_rn_f64_full,@function
        .size           $__internal_1_$__cuda_sm20_div_rn_f64_full,(.L_x_54 - $__internal_1_$__cuda_sm20_div_rn_f64_full)
$__internal_1_$__cuda_sm20_div_rn_f64_full:
[C---:B------:R-:W-:Y:S01]  /*12a0*/  FSETP.GEU.AND P1, PT, |R15|.reuse, 1.469367938527859385e-39, PT ;  /* 0x001000000f00780b */ /* 0x040fe20003f2e200 */
[----:B------:R-:W-:Y:S01]  /*12b0*/  IMAD.MOV.U32 R8, RZ, RZ, 0x1 ;  /* 0x00000001ff087424 */ /* 0x000fe200078e00ff */
[C---:B------:R-:W-:Y:S01]  /*12c0*/  LOP3.LUT R12, R15.reuse, 0x800fffff, RZ, 0xc0, !PT ;  /* 0x800fffff0f0c7812 */ /* 0x040fe200078ec0ff */
[----:B------:R-:W-:Y:S01]  /*12d0*/  IMAD.MOV.U32 R16, RZ, RZ, R6 ;  /* 0x000000ffff107224 */ /* 0x000fe200078e0006 */
[----:B------:R-:W-:Y:S02]  /*12e0*/  LOP3.LUT R26, R15, 0x7ff00000, RZ, 0xc0, !PT ;  /* 0x7ff000000f1a7812 */ /* 0x000fe400078ec0ff */
[----:B------:R-:W-:Y:S01]  /*12f0*/  LOP3.LUT R13, R12, 0x3ff00000, RZ, 0xfc, !PT ;  /* 0x3ff000000c0d7812 */ /* 0x000fe200078efcff */
[----:B------:R-:W-:Y:S01]  /*1300*/  IMAD.MOV.U32 R12, RZ, RZ, R14 ;  /* 0x000000ffff0c7224 */ /* 0x000fe200078e000e */
[----:B------:R-:W-:-:S04]  /*1310*/  LOP3.LUT R3, R7, 0x7ff00000, RZ, 0xc0, !PT ;  /* 0x7ff0000007037812 */ /* 0x000fc800078ec0ff */
[----:B------:R-:W-:Y:S01]  /*1320*/  ISETP.GE.U32.AND P2, PT, R3, R26, PT ;  /* 0x0000001a0300720c */ /* 0x000fe20003f46070 */
[----:B------:R-:W-:-:S06]  /*1330*/  @!P1 DMUL R12, R14, 8.98846567431157953865e+307 ;  /* 0x7fe000000e0c9828 */ /* 0x000fcc0000000000 */
[----:B------:R-:W0:Y:S02]  /*1340*/  MUFU.RCP64H R9, R13 ;  /* 0x0000000d00097308 */ /* 0x000e240000001800 */
[----:B0-----:R-:W-:-:S08]  /*1350*/  DFMA R20, R8, -R12, 1 ;  /* 0x3ff000000814742b */ /* 0x001fd0000000080c */
[----:B------:R-:W-:-:S08]  /*1360*/  DFMA R20, R20, R20, R20 ;  /* 0x000000141414722b */ /* 0x000fd00000000014 */
[----:B------:R-:W-:Y:S01]  /*1370*/  DFMA R20, R8, R20, R8 ;  /* 0x000000140814722b */ /* 0x000fe20000000008 */
[----:B------:R-:W-:Y:S02]  /*1380*/  IMAD.MOV.U32 R8, RZ, RZ, 0x1ca00000 ;  /* 0x1ca00000ff087424 */ /* 0x000fe400078e00ff */
[----:B------:R-:W-:-:S03]  /*1390*/  IMAD.MOV.U32 R9, RZ, RZ, R3 ;  /* 0x000000ffff097224 */ /* 0x000fc600078e0003 */
[----:B------:R-:W-:Y:S02]  /*13a0*/  SEL R17, R8, 0x63400000, !P2 ;  /* 0x6340000008117807 */ /* 0x000fe40005000000 */
[----:B------:R-:W-:Y:S01]  /*13b0*/  DFMA R18, R20, -R12, 1 ;  /* 0x3ff000001412742b */ /* 0x000fe2000000080c */
[----:B------:R-:W-:Y:S02]  /*13c0*/  FSETP.GEU.AND P2, PT, |R7|, 1.469367938527859385e-39, PT ;  /* 0x001000000700780b */ /* 0x000fe40003f4e200 */
[----:B------:R-:W-:-:S05]  /*13d0*/  LOP3.LUT R17, R17, 0x800fffff, R7, 0xf8, !PT ;  /* 0x800fffff11117812 */ /* 0x000fca00078ef807 */
[----:B------:R-:W-:-:S06]  /*13e0*/  DFMA R18, R20, R18, R20 ;  /* 0x000000121412722b */ /* 0x000fcc0000000014 */
[----:B------:R-:W-:Y:S05]  /*13f0*/  @P2 BRA `(.L_x_20) ;  /* 0x0000000000202947 */ /* 0x000fea0003800000 */
[----:B------:R-:W-:-:S04]  /*1400*/  LOP3.LUT R20, R15, 0x7ff00000, RZ, 0xc0, !PT ;  /* 0x7ff000000f147812 */ /* 0x000fc800078ec0ff */
[----:B------:R-:W-:Y:S01]  /*1410*/  ISETP.GE.U32.AND P2, PT, R3, R20, PT ;  /* 0x000000140300720c */ /* 0x000fe20003f46070 */
[----:B------:R-:W-:-:S03]  /*1420*/  IMAD.MOV.U32 R20, RZ, RZ, RZ ;  /* 0x000000ffff147224 */ /* 0x000fc600078e00ff */
[----:B------:R-:W-:-:S04]  /*1430*/  SEL R9, R8, 0x63400000, !P2 ;  /* 0x6340000008097807 */ /* 0x000fc80005000000 */
[----:B------:R-:W-:-:S04]  /*1440*/  LOP3.LUT R9, R9, 0x80000000, R7, 0xf8, !PT ;  /* 0x8000000009097812 */ /* 0x000fc800078ef807 */
[----:B------:R-:W-:-:S06]  /*1450*/  LOP3.LUT R21, R9, 0x100000, RZ, 0xfc, !PT ;  /* 0x0010000009157812 */ /* 0x000fcc00078efcff */
[----:B------:R-:W-:-:S10]  /*1460*/  DFMA R16, R16, 2, -R20 ;  /* 0x400000001010782b */ /* 0x000fd40000000814 */
[----:B------:R-:W-:-:S07]  /*1470*/  LOP3.LUT R9, R17, 0x7ff00000, RZ, 0xc0, !PT ;  /* 0x7ff0000011097812 */ /* 0x000fce00078ec0ff */
.L_x_20:
[----:B------:R-:W-:Y:S01]  /*1480*/  VIADD R27, R9, 0xffffffff ;  /* 0xffffffff091b7836 */ /* 0x000fe20000000000 */
[----:B------:R-:W-:Y:S01]  /*1490*/  @!P1 LOP3.LUT R26, R13, 0x7ff00000, RZ, 0xc0, !PT ;  /* 0x7ff000000d1a9812 */ /* 0x000fe200078ec0ff */
[----:B------:R-:W-:Y:S01]  /*14a0*/  DMUL R20, R18, R16 ;  /* 0x0000001012147228 */ /* 0x000fe20000000000 */
[----:B------:R-:W-:Y:S02]  /*14b0*/  BSSY.RECONVERGENT B3, `(.L_x_21) ;  /* 0x0000037000037945 */ /* 0x000fe40003800200 */
[----:B------:R-:W-:Y:S01]  /*14c0*/  ISETP.GT.U32.AND P1, PT, R27, 0x7feffffe, PT ;  /* 0x7feffffe1b00780c */ /* 0x000fe20003f24070 */
[----:B------:R-:W-:-:S04]  /*14d0*/  VIADD R27, R26, 0xffffffff ;  /* 0xffffffff1a1b7836 */ /* 0x000fc80000000000 */
[----:B------:R-:W-:Y:S01]  /*14e0*/  DFMA R22, R20, -R12, R16 ;  /* 0x8000000c1416722b */ /* 0x000fe20000000010 */
[----:B------:R-:W-:-:S07]  /*14f0*/  ISETP.GT.U32.OR P1, PT, R27, 0x7feffffe, P1 ;  /* 0x7feffffe1b00780c */ /* 0x000fce0000f24470 */
[----:B------:R-:W-:-:S06]  /*1500*/  DFMA R22, R18, R22, R20 ;  /* 0x000000161216722b */ /* 0x000fcc0000000014 */
[----:B------:R-:W-:Y:S05]  /*1510*/  @P1 BRA `(.L_x_22) ;  /* 0x00000000006c1947 */ /* 0x000fea0003800000 */
[----:B------:R-:W-:-:S04]  /*1520*/  LOP3.LUT R18, R15, 0x7ff00000, RZ, 0xc0, !PT ;  /* 0x7ff000000f127812 */ /* 0x000fc800078ec0ff */
[CC--:B------:R-:W-:Y:S02]  /*1530*/  VIADDMNMX R9, R3.reuse, -R18.reuse, 0xb9600000, !PT ;  /* 0xb960000003097446 */ /* 0x0c0fe40007800912 */
[----:B------:R-:W-:Y:S02]  /*1540*/  ISETP.GE.U32.AND P1, PT, R3, R18, PT ;  /* 0x000000120300720c */ /* 0x000fe40003f26070 */
[----:B------:R-:W-:Y:S02]  /*1550*/  VIMNMX R3, PT, PT, R9, 0x46a00000, PT ;  /* 0x46a0000009037848 */ /* 0x000fe40003fe0100 */
[----:B------:R-:W-:-:S05]  /*1560*/  SEL R8, R8, 0x63400000, !P1 ;  /* 0x6340000008087807 */ /* 0x000fca0004800000 */
[----:B------:R-:W-:Y:S02]  /*1570*/  IMAD.IADD R3, R3, 0x1, -R8 ;  /* 0x0000000103037824 */ /* 0x000fe400078e0a08 */
[----:B------:R-:W-:Y:S02]  /*1580*/  IMAD.MOV.U32 R8, RZ, RZ, RZ ;  /* 0x000000ffff087224 */ /* 0x000fe400078e00ff */
[----:B------:R-:W-:-:S06]  /*1590*/  VIADD R9, R3, 0x7fe00000 ;  /* 0x7fe0000003097836 */ /* 0x000fcc0000000000 */
[----:B------:R-:W-:-:S10]  /*15a0*/  DMUL R18, R22, R8 ;  /* 0x0000000816127228 */ /* 0x000fd40000000000 */
[----:B------:R-:W-:-:S13]  /*15b0*/  FSETP.GTU.AND P1, PT, |R19|, 1.469367938527859385e-39, PT ;  /* 0x001000001300780b */ /* 0x000fda0003f2c200 */
[----:B------:R-:W-:Y:S05]  /*15c0*/  @P1 BRA `(.L_x_23) ;  /* 0x0000000000941947 */ /* 0x000fea0003800000 */
[----:B------:R-:W-:-:S06]  /*15d0*/  DFMA R12, R22, -R12, R16 ;  /* 0x8000000c160c722b */ /* 0x000fcc0000000010 */
[----:B------:R-:W-:-:S04]  /*15e0*/  IMAD.MOV.U32 R12, RZ, RZ, RZ ;  /* 0x000000ffff0c7224 */ /* 0x000fc800078e00ff */
[C---:B------:R-:W-:Y:S02]  /*15f0*/  FSETP.NEU.AND P1, PT, R13.reuse, RZ, PT ;  /* 0x000000ff0d00720b */ /* 0x040fe40003f2d000 */
[----:B------:R-:W-:-:S04]  /*1600*/  LOP3.LUT R15, R13, 0x80000000, R15, 0x48, !PT ;  /* 0x800000000d0f7812 */ /* 0x000fc800078e480f */
[----:B------:R-:W-:-:S07]  /*1610*/  LOP3.LUT R13, R15, R9, RZ, 0xfc, !PT ;  /* 0x000000090f0d7212 */ /* 0x000fce00078efcff */
[----:B------:R-:W-:Y:S05]  /*1620*/  @!P1 BRA `(.L_x_23) ;  /* 0x00000000007c9947 */ /* 0x000fea0003800000 */
[----:B------:R-:W-:Y:S01]  /*1630*/  IMAD.MOV R9, RZ, RZ, -R3 ;  /* 0x000000ffff097224 */ /* 0x000fe200078e0a03 */
[----:B------:R-:W-:Y:S01]  /*1640*/  DMUL.RP R12, R22, R12 ;  /* 0x0000000c160c7228 */ /* 0x000fe20000008000 */
[----:B------:R-:W-:Y:S01]  /*1650*/  IMAD.MOV.U32 R8, RZ, RZ, RZ ;  /* 0x000000ffff087224 */ /* 0x000fe200078e00ff */
[----:B------:R-:W-:-:S05]  /*1660*/  IADD3 R3, PT, PT, -R3, -0x43300000, RZ ;  /* 0xbcd0000003037810 */ /* 0x000fca0007ffe1ff */
[----:B------:R-:W-:-:S03]  /*1670*/  DFMA R8, R18, -R8, R22 ;  /* 0x800000081208722b */ /* 0x000fc60000000016 */
[----:B------:R-:W-:-:S07]  /*1680*/  LOP3.LUT R15, R13, R15, RZ, 0x3c, !PT ;  /* 0x0000000f0d0f7212 */ /* 0x000fce00078e3cff */
[----:B------:R-:W-:-:S04]  /*1690*/  FSETP.NEU.AND P1, PT, |R9|, R3, PT ;  /* 0x000000030900720b */ /* 0x000fc80003f2d200 */
[----:B------:R-:W-:Y:S02]  /*16a0*/  FSEL R18, R12, R18, !P1 ;  /* 0x000000120c127208 */ /* 0x000fe40004800000 */
[----:B------:R-:W-:Y:S01]  /*16b0*/  FSEL R19, R15, R19, !P1 ;  /* 0x000000130f137208 */ /* 0x000fe20004800000 */
[----:B------:R-:W-:Y:S06]  /*16c0*/  BRA `(.L_x_23) ;  /* 0x0000000000547947 */ /* 0x000fec0003800000 */
.L_x_22:
[----:B------:R-:W-:-:S14]  /*16d0*/  DSETP.NAN.AND P1, PT, R6, R6, PT ;  /* 0x000000060600722a */ /* 0x000fdc0003f28000 */
[----:B------:R-:W-:Y:S05]  /*16e0*/  @P1 BRA `(.L_x_24) ;  /* 0x0000000000441947 */ /* 0x000fea0003800000 */
[----:B------:R-:W-:-:S14]  /*16f0*/  DSETP.NAN.AND P1, PT, R14, R14, PT ;  /* 0x0000000e0e00722a */ /* 0x000fdc0003f28000 */
[----:B------:R-:W-:Y:S05]  /*1700*/  @P1 BRA `(.L_x_25) ;  /* 0x0000000000301947 */ /* 0x000fea0003800000 */
[----:B------:R-:W-:Y:S01]  /*1710*/  ISETP.NE.AND P1, PT, R9, R26, PT ;  /* 0x0000001a0900720c */ /* 0x000fe20003f25270 */
[----:B------:R-:W-:Y:S02]  /*1720*/  IMAD.MOV.U32 R18, RZ, RZ, 0x0 ;  /* 0x00000000ff127424 */ /* 0x000fe400078e00ff */
[----:B------:R-:W-:-:S10]  /*1730*/  IMAD.MOV.U32 R19, RZ, RZ, -0x80000 ;  /* 0xfff80000ff137424 */ /* 0x000fd400078e00ff */
[----:B------:R-:W-:Y:S05]  /*1740*/  @!P1 BRA `(.L_x_23) ;  /* 0x0000000000349947 */ /* 0x000fea0003800000 */
[----:B------:R-:W-:Y:S02]  /*1750*/  ISETP.NE.AND P1, PT, R9, 0x7ff00000, PT ;  /* 0x7ff000000900780c */ /* 0x000fe40003f25270 */
[----:B------:R-:W-:Y:S02]  /*1760*/  LOP3.LUT R19, R7, 0x80000000, R15, 0x48, !PT ;  /* 0x8000000007137812 */ /* 0x000fe400078e480f */
[----:B------:R-:W-:-:S13]  /*1770*/  ISETP.EQ.OR P1, PT, R26, RZ, !P1 ;  /* 0x000000ff1a00720c */ /* 0x000fda0004f22670 */
[----:B------:R-:W-:Y:S01]  /*1780*/  @P1 LOP3.LUT R3, R19, 0x7ff00000, RZ, 0xfc, !PT ;  /* 0x7ff0000013031812 */ /* 0x000fe200078efcff */
[----:B------:R-:W-:Y:S02]  /*1790*/  @!P1 IMAD.MOV.U32 R18, RZ, RZ, RZ ;  /* 0x000000ffff129224 */ /* 0x000fe400078e00ff */
[----:B------:R-:W-:Y:S02]  /*17a0*/  @P1 IMAD.MOV.U32 R18, RZ, RZ, RZ ;  /* 0x000000ffff121224 */ /* 0x000fe400078e00ff */
[----:B------:R-:W-:Y:S01]  /*17b0*/  @P1 IMAD.MOV.U32 R19, RZ, RZ, R3 ;  /* 0x000000ffff131224 */ /* 0x000fe200078e0003 */
[----:B------:R-:W-:Y:S06]  /*17c0*/  BRA `(.L_x_23) ;  /* 0x0000000000147947 */ /* 0x000fec0003800000 */
.L_x_25:
[----:B------:R-:W-:Y:S01]  /*17d0*/  LOP3.LUT R19, R15, 0x80000, RZ, 0xfc, !PT ;  /* 0x000800000f137812 */ /* 0x000fe200078efcff */
[----:B------:R-:W-:Y:S01]  /*17e0*/  IMAD.MOV.U32 R18, RZ, RZ, R14 ;  /* 0x000000ffff127224 */ /* 0x000fe200078e000e */
[----:B------:R-:W-:Y:S06]  /*17f0*/  BRA `(.L_x_23) ;  /* 0x0000000000087947 */ /* 0x000fec0003800000 */
.L_x_24:
[----:B------:R-:W-:Y:S01]  /*1800*/  LOP3.LUT R19, R7, 0x80000, RZ, 0xfc, !PT ;  /* 0x0008000007137812 */ /* 0x000fe200078efcff */
[----:B------:R-:W-:-:S07]  /*1810*/  IMAD.MOV.U32 R18, RZ, RZ, R6 ;  /* 0x000000ffff127224 */ /* 0x000fce00078e0006 */
.L_x_23:
[----:B------:R-:W-:Y:S05]  /*1820*/  BSYNC.RECONVERGENT B3 ;  /* 0x0000000000037941 */ /* 0x000fea0003800200 */
.L_x_21:
[----:B------:R-:W-:Y:S02]  /*1830*/  IMAD.MOV.U32 R8, RZ, RZ, R0 ;  /* 0x000000ffff087224 */ /* 0x000fe400078e0000 */
[----:B------:R-:W-:Y:S02]  /*1840*/  IMAD.MOV.U32 R9, RZ, RZ, 0x0 ;  /* 0x00000000ff097424 */ /* 0x000fe400078e00ff */
[----:B------:R-:W-:Y:S02]  /*1850*/  IMAD.MOV.U32 R12, RZ, RZ, R18 ;  /* 0x000000ffff0c7224 */ /* 0x000fe400078e0012 */
[----:B------:R-:W-:Y:S01]  /*1860*/  IMAD.MOV.U32 R13, RZ, RZ, R19 ;  /* 0x000000ffff0d7224 */ /* 0x000fe200078e0013 */
[----:B------:R-:W-:Y:S06]  /*1870*/  RET.REL.NODEC R8 `(_Z16PiEstSingleBlockILj1024EEvlPd) ;  /* 0xffffffe408e07950 */ /* 0x000fec0003c3ffff */
.L_x_26:
[----:B------:R-:W-:-:S00]  /*1880*/  BRA `(.L_x_26) ;  /* 0xfffffffc00fc7947 */ /* 0x000fc0000383ffff */
[----:B------:R-:W-:-:S00]  /*1890*/  NOP ;  /* 0x0000000000007918 */ /* 0x000fc00000000000 */
        /* <DEDUP_REMOVED lines=14> */
.L_x_54:


//--------------------- .text._Z18sumCommSingleBlockILj1024EEvPfiS0_ --------------------------
	.section	.text._Z18sumCommSingleBlockILj1024EEvPfiS0_,"ax",@progbits
	.align	128
        .global         _Z18sumCommSingleBlockILj1024EEvPfiS0_
        .type           _Z18sumCommSingleBlockILj1024EEvPfiS0_,@function
        .size           _Z18sumCommSingleBlockILj1024EEvPfiS0_,(.L_x_56 - _Z18sumCommSingleBlockILj1024EEvPfiS0_)
        .other          _Z18sumCommSingleBlockILj1024EEvPfiS0_,@"STO_CUDA_ENTRY STV_DEFAULT"
_Z18sumCommSingleBlockILj1024EEvPfiS0_:
.text._Z18sumCommSingleBlockILj1024EEvPfiS0_:
[----:B------:R-:W-:Y:S01]  /*0000*/  LDC R1, c[0x0][0x37c] ;  /* 0x0000df00ff017b82 */ /* 0x000fe20000000800 */
[----:B------:R-:W0:Y:S01]  /*0010*/  S2R R0, SR_TID.X ;  /* 0x0000000000007919 */ /* 0x000e220000002100 */
[----:B------:R-:W0:Y:S01]  /*0020*/  LDCU UR8, c[0x0][0x388] ;  /* 0x00007100ff0877ac */ /* 0x000e220008000800 */
[----:B------:R-:W-:Y:S01]  /*0030*/  BSSY.RECONVERGENT B0, `(.L_x_27) ;  /* 0x0000074000007945 */ /* 0x000fe20003800200 */
[----:B------:R-:W-:Y:S01]  /*0040*/  HFMA2 R4, -RZ, RZ, 0, 0 ;  /* 0x00000000ff047431 */ /* 0x000fe200000001ff */
[----:B------:R-:W1:Y:S01]  /*0050*/  LDCU.64 UR6, c[0x0][0x358] ;  /* 0x00006b00ff0677ac */ /* 0x000e620008000a00 */
[----:B0-----:R-:W-:-:S13]  /*0060*/  ISETP.GE.AND P0, PT, R0, UR8, PT ;  /* 0x0000000800007c0c */ /* 0x001fda000bf06270 */
[----:B-1----:R-:W-:Y:S05]  /*0070*/  @P0 BRA `(.L_x_28) ;  /* 0x0000000400bc0947 */ /* 0x002fea0003800000 */
[-C--:B------:R-:W-:Y:S01]  /*0080*/  LOP3.LUT R2, RZ, R0.reuse, RZ, 0x33, !PT ;  /* 0x00000000ff027212 */ /* 0x080fe200078e33ff */
[----:B------:R-:W-:Y:S01]  /*0090*/  BSSY.RECONVERGENT B1, `(.L_x_29) ;  /* 0x0000037000017945 */ /* 0x000fe20003800200 */
[----:B------:R-:W-:Y:S02]  /*00a0*/  MOV R4, RZ ;  /* 0x000000ff00047202 */ /* 0x000fe40000000f00 */
[----:B------:R-:W-:Y:S02]  /*00b0*/  IADD3 R2, PT, PT, R2, UR8, RZ ;  /* 0x0000000802027c10 */ /* 0x000fe4000fffe0ff */
[----:B------:R-:W-:Y:S02]  /*00c0*/  MOV R5, R0 ;  /* 0x0000000000057202 */ /* 0x000fe40000000f00 */
[C---:B------:R-:W-:Y:S02]  /*00d0*/  ISETP.GE.U32.AND P1, PT, R2.reuse, 0x3c00, PT ;  /* 0x00003c000200780c */ /* 0x040fe40003f26070 */
[----:B------:R-:W-:-:S04]  /*00e0*/  LEA.HI R6, R2, 0x1, RZ, 0x16 ;  /* 0x0000000102067811 */ /* 0x000fc800078fb0ff */
[----:B------:R-:W-:-:S04]  /*00f0*/  LOP3.LUT R20, R6, 0xf, RZ, 0xc0, !PT ;  /* 0x0000000f06147812 */ /* 0x000fc800078ec0ff */
[----:B------:R-:W-:-:S03]  /*0100*/  ISETP.NE.AND P0, PT, R20, RZ, PT ;  /* 0x000000ff1400720c */ /* 0x000fc60003f05270 */
[----:B------:R-:W-:Y:S10]  /*0110*/  @!P1 BRA `(.L_x_30) ;  /* 0x0000000000b89947 */ /* 0x000ff40003800000 */
[----:B------:R-:W0:Y:S01]  /*0120*/  LDC.64 R2, c[0x0][0x380] ;  /* 0x0000e000ff027b82 */ /* 0x000e220000000a00 */
[----:B------:R-:W-:Y:S02]  /*0130*/  LOP3.LUT R10, R6, 0x7ffff0, RZ, 0xc0, !PT ;  /* 0x007ffff0060a7812 */ /* 0x000fe400078ec0ff */
[----:B------:R-:W-:Y:S02]  /*0140*/  MOV R4, RZ ;  /* 0x000000ff00047202 */ /* 0x000fe40000000f00 */
[----:B------:R-:W-:Y:S02]  /*0150*/  MOV R5, R0 ;  /* 0x0000000000057202 */ /* 0x000fe40000000f00 */
[----:B------:R-:W-:Y:S01]  /*0160*/  IADD3 R10, PT, PT, -R10, RZ, RZ ;  /* 0x000000ff0a0a7210 */ /* 0x000fe20007ffe1ff */
[----:B0-----:R-:W-:-:S03]  /*0170*/  IMAD.WIDE.U32 R2, R0, 0x4, R2 ;  /* 0x0000000400027825 */ /* 0x001fc600078e0002 */
[----:B------:R-:W-:-:S04]  /*0180*/  IADD3 R2, P1, PT, R2, 0x8000, RZ ;  /* 0x0000800002027810 */ /* 0x000fc80007f3e0ff */
[----:B------:R-:W-:-:S09]  /*0190*/  IADD3.X R3, PT, PT, RZ, R3, RZ, P1, !PT ;  /* 0x00000003ff037210 */ /* 0x000fd20000ffe4ff */
.L_x_31:
[----:B------:R-:W2:Y:S04]  /*01a0*/  LDG.E R19, desc[UR6][R2.64+-0x8000] ;  /* 0xff80000602137981 */ /* 0x000ea8000c1e1900 */
[----:B------:R-:W3:Y:S04]  /*01b0*/  LDG.E R18, desc[UR6][R2.64+-0x7000] ;  /* 0xff90000602127981 */ /* 0x000ee8000c1e1900 */
[----:B------:R-:W4:Y:S04]  /*01c0*/  LDG.E R21, desc[UR6][R2.64+-0x6000] ;  /* 0xffa0000602157981 */ /* 0x000f28000c1e1900 */
[----:B------:R-:W5:Y:S04]  /*01d0*/  LDG.E R23, desc[UR6][R2.64+-0x5000] ;  /* 0xffb0000602177981 */ /* 0x000f68000c1e1900 */
        /* <DEDUP_REMOVED lines=11> */
[----:B------:R0:W5:Y:S01]  /*0290*/  LDG.E R9, desc[UR6][R2.64+0x7000] ;  /* 0x0070000602097981 */ /* 0x000162000c1e1900 */
[----:B------:R-:W-:-:S02]  /*02a0*/  IADD3 R10, PT, PT, R10, 0x10, RZ ;  /* 0x000000100a0a7810 */ /* 0x000fc40007ffe0ff */
[----:B------:R-:W-:Y:S02]  /*02b0*/  IADD3 R5, PT, PT, R5, 0x4000, RZ ;  /* 0x0000400005057810 */ /* 0x000fe40007ffe0ff */
[----:B------:R-:W-:Y:S02]  /*02c0*/  ISETP.NE.AND P1, PT, R10, RZ, PT ;  /* 0x000000ff0a00720c */ /* 0x000fe40003f25270 */
[----:B0-----:R-:W-:-:S04]  /*02d0*/  IADD3 R2, P2, PT, R2, 0x10000, RZ ;  /* 0x0001000002027810 */ /* 0x001fc80007f5e0ff */
[----:B------:R-:W-:Y:S01]  /*02e0*/  IADD3.X R3, PT, PT, RZ, R3, RZ, P2, !PT ;  /* 0x00000003ff037210 */ /* 0x000fe200017fe4ff */
[----:B--2---:R-:W-:-:S04]  /*02f0*/  FADD R19, R19, R4 ;  /* 0x0000000413137221 */ /* 0x004fc80000000000 */
[----:B---3--:R-:W-:-:S04]  /*0300*/  FADD R18, R19, R18 ;  /* 0x0000001213127221 */ /* 0x008fc80000000000 */
[----:B----4-:R-:W-:-:S04]  /*0310*/  FADD R18, R18, R21 ;  /* 0x0000001512127221 */ /* 0x010fc80000000000 */
[----:B-----5:R-:W-:-:S04]  /*0320*/  FADD R18, R18, R23 ;  /* 0x0000001712127221 */ /* 0x020fc80000000000 */
[----:B------:R-:W-:-:S04]  /*0330*/  FADD R18, R18, R25 ;  /* 0x0000001912127221 */ /* 0x000fc80000000000 */
        /* <DEDUP_REMOVED lines=10> */
[----:B------:R-:W-:Y:S01]  /*03e0*/  FADD R4, R8, R9 ;  /* 0x0000000908047221 */ /* 0x000fe20000000000 */
[----:B------:R-:W-:Y:S06]  /*03f0*/  @P1 BRA `(.L_x_31) ;  /* 0xfffffffc00681947 */ /* 0x000fec000383ffff */
.L_x_30:
[----:B------:R-:W-:Y:S05]  /*0400*/  BSYNC.RECONVERGENT B1 ;  /* 0x0000000000017941 */ /* 0x000fea0003800200 */
.L_x_29:
[----:B------:R-:W-:Y:S05]  /*0410*/  @!P0 BRA `(.L_x_28) ;  /* 0x0000000000d48947 */ /* 0x000fea0003800000 */
[----:B------:R-:W-:Y:S01]  /*0420*/  ISETP.GE.U32.AND P0, PT, R20, 0x8, PT ;  /* 0x000000081400780c */ /* 0x000fe20003f06070 */
[----:B------:R-:W-:Y:S01]  /*0430*/  BSSY.RECONVERGENT B1, `(.L_x_32) ;  /* 0x0000017000017945 */ /* 0x000fe20003800200 */
[----:B------:R-:W-:-:S04]  /*0440*/  LOP3.LUT R9, R6, 0x7, RZ, 0xc0, !PT ;  /* 0x0000000706097812 */ /* 0x000fc800078ec0ff */
[----:B------:R-:W-:-:S07]  /*0450*/  ISETP.NE.AND P1, PT, R9, RZ, PT ;  /* 0x000000ff0900720c */ /* 0x000fce0003f25270 */
[----:B------:R-:W-:Y:S06]  /*0460*/  @!P0 BRA `(.L_x_33) ;  /* 0x00000000004c8947 */ /* 0x000fec0003800000 */
[----:B------:R-:W0:Y:S02]  /*0470*/  LDC.64 R2, c[0x0][0x380] ;  /* 0x0000e000ff027b82 */ /* 0x000e240000000a00 */
[----:B0-----:R-:W-:-:S05]  /*0480*/  IMAD.WIDE R2, R5, 0x4, R2 ;  /* 0x0000000405027825 */ /* 0x001fca00078e0202 */
[----:B------:R-:W2:Y:S04]  /*0490*/  LDG.E R7, desc[UR6][R2.64] ;  /* 0x0000000602077981 */ /* 0x000ea8000c1e1900 */
[----:B------:R-:W3:Y:S04]  /*04a0*/  LDG.E R8, desc[UR6][R2.64+0x1000] ;  /* 0x0010000602087981 */ /* 0x000ee8000c1e1900 */
[----:B------:R-:W4:Y:S04]  /*04b0*/  LDG.E R10, desc[UR6][R2.64+0x2000] ;  /* 0x00200006020a7981 */ /* 0x000f28000c1e1900 */
[----:B------:R-:W5:Y:S04]  /*04c0*/  LDG.E R12, desc[UR6][R2.64+0x3000] ;  /* 0x00300006020c7981 */ /* 0x000f68000c1e1900 */
[----:B------:R-:W5:Y:S04]  /*04d0*/  LDG.E R14, desc[UR6][R2.64+0x4000] ;  /* 0x00400006020e7981 */ /* 0x000f68000c1e1900 */
[----:B------:R-:W5:Y:S04]  /*04e0*/  LDG.E R16, desc[UR6][R2.64+0x5000] ;  /* 0x0050000602107981 */ /* 0x000f68000c1e1900 */
[----:B------:R-:W5:Y:S04]  /*04f0*/  LDG.E R18, desc[UR6][R2.64+0x6000] ;  /* 0x0060000602127981 */ /* 0x000f68000c1e1900 */
[----:B------:R-:W5:Y:S01]  /*0500*/  LDG.E R20, desc[UR6][R2.64+0x7000] ;  /* 0x0070000602147981 */ /* 0x000f62000c1e1900 */
[----:B------:R-:W-:Y:S01]  /*0510*/  IADD3 R5, PT, PT, R5, 0x2000, RZ ;  /* 0x0000200005057810 */ /* 0x000fe20007ffe0ff */
[----:B--2---:R-:W-:-:S04]  /*0520*/  FADD R7, R4, R7 ;  /* 0x0000000704077221 */ /* 0x004fc80000000000 */
[----:B---3--:R-:W-:-:S04]  /*0530*/  FADD R7, R7, R8 ;  /* 0x0000000807077221 */ /* 0x008fc80000000000 */
[----:B----4-:R-:W-:-:S04]  /*0540*/  FADD R7, R7, R10 ;  /* 0x0000000a07077221 */ /* 0x010fc80000000000 */
[----:B-----5:R-:W-:-:S04]  /*0550*/  FADD R7, R7, R12 ;  /* 0x0000000c07077221 */ /* 0x020fc80000000000 */
[----:B------:R-:W-:-:S04]  /*0560*/  FADD R7, R7, R14 ;  /* 0x0000000e07077221 */ /* 0x000fc80000000000 */
[----:B------:R-:W-:-:S04]  /*0570*/  FADD R7, R7, R16 ;  /* 0x0000001007077221 */ /* 0x000fc80000000000 */
[----:B------:R-:W-:-:S04]  /*0580*/  FADD R7, R7, R18 ;  /* 0x0000001207077221 */ /* 0x000fc80000000000 */
[----:B------:R-:W-:-:S07]  /*0590*/  FADD R4, R7, R20 ;  /* 0x0000001407047221 */ /* 0x000fce0000000000 */
.L_x_33:
[----:B------:R-:W-:Y:S05]  /*05a0*/  BSYNC.RECONVERGENT B1 ;  /* 0x0000000000017941 */ /* 0x000fea0003800200 */
.L_x_32:
        /* <DEDUP_REMOVED lines=11> */
[----:B------:R-:W5:Y:S01]  /*0660*/  LDG.E R11, desc[UR6][R2.64+0x3000] ;  /* 0x00300006020b7981 */ /* 0x000f62000c1e1900 */
[----:B------:R-:W-:Y:S01]  /*0670*/  IADD3 R5, PT, PT, R5, 0x1000, RZ ;  /* 0x0000100005057810 */ /* 0x000fe20007ffe0ff */
[----:B--2---:R-:W-:-:S04]  /*0680*/  FADD R7, R4, R7 ;  /* 0x0000000704077221 */ /* 0x004fc80000000000 */
[----:B---3--:R-:W-:-:S04]  /*0690*/  FADD R6, R7, R6 ;  /* 0x0000000607067221 */ /* 0x008fc80000000000 */
[----:B----4-:R-:W-:-:S04]  /*06a0*/  FADD R6, R6, R9 ;  /* 0x0000000906067221 */ /* 0x010fc80000000000 */
[----:B-----5:R-:W-:-:S07]  /*06b0*/  FADD R4, R6, R11 ;  /* 0x0000000b06047221 */ /* 0x020fce0000000000 */
.L_x_35:
[----:B------:R-:W-:Y:S05]  /*06c0*/  BSYNC.RECONVERGENT B1 ;  /* 0x0000000000017941 */ /* 0x000fea0003800200 */
.L_x_34:
[----:B------:R-:W-:Y:S05]  /*06d0*/  @!P1 BRA `(.L_x_28) ;  /* 0x0000000000249947 */ /* 0x000fea0003800000 */
[----:B------:R-:W0:Y:S01]  /*06e0*/  LDC.64 R6, c[0x0][0x380] ;  /* 0x0000e000ff067b82 */ /* 0x000e220000000a00 */
[----:B------:R-:W-:-:S07]  /*06f0*/  IADD3 R8, PT, PT, -R8, RZ, RZ ;  /* 0x000000ff08087210 */ /* 0x000fce0007ffe1ff */
.L_x_36:
[----:B0-----:R-:W-:-:S06]  /*0700*/  IMAD.WIDE R2, R5, 0x4, R6 ;  /* 0x0000000405027825 */ /* 0x001fcc00078e0206 */
[----:B------:R-:W2:Y:S01]  /*0710*/  LDG.E R3, desc[UR6][R2.64] ;  /* 0x0000000602037981 */ /* 0x000ea2000c1e1900 */
[----:B------:R-:W-:Y:S02]  /*0720*/  IADD3 R8, PT, PT, R8, 0x1, RZ ;  /* 0x0000000108087810 */ /* 0x000fe40007ffe0ff */
[----:B------:R-:W-:Y:S02]  /*0730*/  IADD3 R5, PT, PT, R5, 0x400, RZ ;  /* 0x0000040005057810 */ /* 0x000fe40007ffe0ff */
[----:B------:R-:W-:Y:S01]  /*0740*/  ISETP.NE.AND P0, PT, R8, RZ, PT ;  /* 0x000000ff0800720c */ /* 0x000fe20003f05270 */
[----:B--2---:R-:W-:-:S12]  /*0750*/  FADD R4, R3, R4 ;  /* 0x0000000403047221 */ /* 0x004fd80000000000 */
[----:B------:R-:W-:Y:S05]  /*0760*/  @P0 BRA `(.L_x_36) ;  /* 0xfffffffc00e40947 */ /* 0x000fea000383ffff */
.L_x_28:
[----:B------:R-:W-:Y:S05]  /*0770*/  BSYNC.RECONVERGENT B0 ;  /* 0x0000000000007941 */ /* 0x000fea0003800200 */
.L_x_27:
[----:B------:R-:W0:Y:S01]  /*0780*/  S2UR UR5, SR_CgaCtaId ;  /* 0x00000000000579c3 */ /* 0x000e220000008800 */
[----:B------:R-:W-:Y:S01]  /*0790*/  UMOV UR4, 0x400 ;  /* 0x0000040000047882 */ /* 0x000fe20000000000 */
[C---:B------:R-:W-:Y:S02]  /*07a0*/  ISETP.GT.U32.AND P0, PT, R0.reuse, 0x1ff, PT ;  /* 0x000001ff0000780c */ /* 0x040fe40003f04070 */
[----:B------:R-:W-:Y:S01]  /*07b0*/  ISETP.GT.U32.AND P1, PT, R0, 0xff, PT ;  /* 0x000000ff0000780c */ /* 0x000fe20003f24070 */
[----:B0-----:R-:W-:-:S06]  /*07c0*/  ULEA UR4, UR5, UR4, 0x18 ;  /* 0x0000000405047291 */ /* 0x001fcc000f8ec0ff */
[----:B------:R-:W-:-:S05]  /*07d0*/  LEA R3, R0, UR4, 0x2 ;  /* 0x0000000400037c11 */ /* 0x000fca000f8e10ff */
[----:B------:R-:W-:Y:S01]  /*07e0*/  STS [R3], R4 ;  /* 0x0000000403007388 */ /* 0x000fe20000000800 */
[----:B------:R-:W-:Y:S06]  /*07f0*/  BAR.SYNC.DEFER_BLOCKING 0x0 ;  /* 0x0000000000007b1d */ /* 0x000fec0000010000 */
[----:B------:R-:W-:Y:S04]  /*0800*/  @!P0 LDS R2, [R3+0x800] ;  /* 0x0008000003028984 */ /* 0x000fe80000000800 */
[----:B------:R-:W0:Y:S02]  /*0810*/  @!P0 LDS R5, [R3] ;  /* 0x0000000003058984 */ /* 0x000e240000000800 */
[----:B0-----:R-:W-:-:S05]  /*0820*/  @!P0 FADD R2, R2, R5 ;  /* 0x0000000502028221 */ /* 0x001fca0000000000 */
[----:B------:R-:W-:Y:S01]  /*0830*/  @!P0 STS [R3], R2 ;  /* 0x0000000203008388 */ /* 0x000fe20000000800 */
[----:B------:R-:W-:Y:S01]  /*0840*/  BAR.SYNC.DEFER_BLOCKING 0x0 ;  /* 0x0000000000007b1d */ /* 0x000fe20000010000 */
[----:B------:R-:W-:-:S05]  /*0850*/  ISETP.GT.U32.AND P0, PT, R0, 0x7f, PT ;  /* 0x0000007f0000780c */ /* 0x000fca0003f04070 */
        /* <DEDUP_REMOVED lines=41> */
[----:B------:R-:W-:-:S05]  /*0af0*/  ISETP.NE.AND P1, PT, R0, RZ, PT ;  /* 0x000000ff0000720c */ /* 0x000fca0003f25270 */
[----:B------:R-:W-:Y:S04]  /*0b00*/  @!P0 LDS R4, [R3+0x8] ;  /* 0x0000080003048984 */ /* 0x000fe80000000800 */
[----:B------:R-:W0:Y:S02]  /*0b10*/  @!P0 LDS R5, [R3] ;  /* 0x0000000003058984 */ /* 0x000e240000000800 */
[----:B0-----:R-:W-:-:S05]  /*0b20*/  @!P0 FADD R4, R4, R5 ;  /* 0x0000000504048221 */ /* 0x001fca0000000000 */
[----:B------:R-:W-:Y:S01]  /*0b30*/  @!P0 STS [R3], R4 ;  /* 0x0000000403008388 */ /* 0x000fe20000000800 */
[----:B------:R-:W-:Y:S06]  /*0b40*/  BAR.SYNC.DEFER_BLOCKING 0x0 ;  /* 0x0000000000007b1d */ /* 0x000fec0000010000 */
[----:B------:R-:W-:Y:S04]  /*0b50*/  @!P1 LDS R0, [UR4+0x4] ;  /* 0x00000404ff009984 */ /* 0x000fe80008000800 */
[----:B------:R-:W0:Y:S02]  /*0b60*/  @!P1 LDS R5, [R3] ;  /* 0x0000000003059984 */ /* 0x000e240000000800 */
[----:B0-----:R-:W-:-:S05]  /*0b70*/  @!P1 FADD R0, R0, R5 ;  /* 0x0000000500009221 */ /* 0x001fca0000000000 */
[----:B------:R0:W-:Y:S01]  /*0b80*/  @!P1 STS [R3], R0 ;  /* 0x0000000003009388 */ /* 0x0001e20000000800 */
[----:B------:R-:W-:Y:S06]  /*0b90*/  BAR.SYNC.DEFER_BLOCKING 0x0 ;  /* 0x0000000000007b1d */ /* 0x000fec0000010000 */
[----:B------:R-:W-:Y:S05]  /*0ba0*/  @P1 EXIT ;  /* 0x000000000000194d */ /* 0x000fea0003800000 */
[----:B------:R-:W1:Y:S01]  /*0bb0*/  LDS R5, [UR4] ;  /* 0x00000004ff057984 */ /* 0x000e620008000800 */
[----:B0-----:R-:W1:Y:S03]  /*0bc0*/  LDC.64 R2, c[0x0][0x390] ;  /* 0x0000e400ff027b82 */ /* 0x001e660000000a00 */
[----:B-1----:R-:W-:Y:S01]  /*0bd0*/  STG.E desc[UR6][R2.64], R5 ;  /* 0x0000000502007986 */ /* 0x002fe2000c101906 */
[----:B------:R-:W-:Y:S05]  /*0be0*/  EXIT ;  /* 0x000000000000794d */ /* 0x000fea0003800000 */
.L_x_37:
        /* <DEDUP_REMOVED lines=9> */
.L_x_56:


//--------------------- .text._Z7reduce6ILj1024EEvPfS0_j --------------------------
	.section	.text._Z7reduce6ILj1024EEvPfS0_j,"ax",@progbits
	.align	128
        .global         _Z7reduce6ILj1024EEvPfS0_j
        .type           _Z7reduce6ILj1024EEvPfS0_j,@function
        .size           _Z7reduce6ILj1024EEvPfS0_j,(.L_x_57 - _Z7reduce6ILj1024EEvPfS0_j)
        .other          _Z7reduce6ILj1024EEvPfS0_j,@"STO_CUDA_ENTRY STV_DEFAULT"
_Z7reduce6ILj1024EEvPfS0_j:
.text._Z7reduce6ILj1024EEvPfS0_j:
[----:B------:R-:W-:Y:S08]  /*0000*/  LDC R1, c[0x0][0x37c] ;  /* 0x0000df00ff017b82 */ /* 0x000ff00000000800 */
[----:B------:R-:W0:Y:S01]  /*0010*/  S2UR UR5, SR_CgaCtaId ;  /* 0x00000000000579c3 */ /* 0x000e220000008800 */
[----:B------:R-:W1:Y:S01]  /*0020*/  S2R R2, SR_TID.X ;  /* 0x0000000000027919 */ /* 0x000e620000002100 */
[----:B------:R-:W-:Y:S01]  /*0030*/  UMOV UR4, 0x400 ;  /* 0x0000040000047882 */ /* 0x000fe20000000000 */
[----:B------:R-:W2:Y:S01]  /*0040*/  LDCU.64 UR6, c[0x0][0x358] ;  /* 0x00006b00ff0677ac */ /* 0x000ea20008000a00 */
[----:B------:R-:W-:Y:S01]  /*0050*/  BSSY.RECONVERGENT B0, `(.L_x_38) ;  /* 0x000001b000007945 */ /* 0x000fe20003800200 */
[----:B------:R-:W3:Y:S03]  /*0060*/  S2R R3, SR_CTAID.X ;  /* 0x0000000000037919 */ /* 0x000ee60000002500 */
[----:B------:R-:W4:Y:S01]  /*0070*/  LDC R0, c[0x0][0x360] ;  /* 0x0000d800ff007b82 */ /* 0x000f220000000800 */
[----:B0-----:R-:W-:Y:S01]  /*0080*/  ULEA UR4, UR5, UR4, 0x18 ;  /* 0x0000000405047291 */ /* 0x001fe2000f8ec0ff */
[----:B------:R-:W0:Y:S05]  /*0090*/  LDCU UR5, c[0x0][0x390] ;  /* 0x00007200ff0577ac */ /* 0x000e2a0008000800 */
[----:B-1----:R-:W-:-:S02]  /*00a0*/  LEA R4, R2, UR4, 0x2 ;  /* 0x0000000402047c11 */ /* 0x002fc4000f8e10ff */
[----:B---3--:R-:W-:-:S03]  /*00b0*/  SHF.L.U32 R5, R3, 0xb, RZ ;  /* 0x0000000b03057819 */ /* 0x008fc600000006ff */
[----:B------:R1:W-:Y:S01]  /*00c0*/  STS [R4], RZ ;  /* 0x000000ff04007388 */ /* 0x0003e20000000800 */
[----:B------:R-:W-:-:S04]  /*00d0*/  LOP3.LUT R5, R5, R2, RZ, 0xfc, !PT ;  /* 0x0000000205057212 */ /* 0x000fc800078efcff */
[----:B0-----:R-:W-:-:S13]  /*00e0*/  ISETP.GE.U32.AND P0, PT, R5, UR5, PT ;  /* 0x0000000505007c0c */ /* 0x001fda000bf06070 */
[----:B-12-4-:R-:W-:Y:S05]  /*00f0*/  @P0 BRA `(.L_x_39) ;  /* 0x0000000000400947 */ /* 0x016fea0003800000 */
[----:B------:R-:W0:Y:S01]  /*0100*/  LDC R14, c[0x0][0x370] ;  /* 0x0000dc00ff0e7b82 */ /* 0x000e220000000800 */
[----:B------:R-:W-:Y:S01]  /*0110*/  HFMA2 R13, -RZ, RZ, 0, 0 ;  /* 0x00000000ff0d7431 */ /* 0x000fe200000001ff */
[----:B------:R-:W-:Y:S06]  /*0120*/  BSSY.RECONVERGENT B1, `(.L_x_40) ;  /* 0x000000c000017945 */ /* 0x000fec0003800200 */
[----:B------:R-:W1:Y:S02]  /*0130*/  LDC.64 R6, c[0x0][0x380] ;  /* 0x0000e000ff067b82 */ /* 0x000e640000000a00 */
.L_x_41:
[C---:B------:R-:W-:Y:S01]  /*0140*/  IADD3 R11, PT, PT, R5.reuse, 0x400, RZ ;  /* 0x00000400050b7810 */ /* 0x040fe20007ffe0ff */
[----:B-1----:R-:W-:-:S04]  /*0150*/  IMAD.WIDE.U32 R8, R5, 0x4, R6 ;  /* 0x0000000405087825 */ /* 0x002fc800078e0006 */
[----:B------:R-:W-:Y:S02]  /*0160*/  IMAD.WIDE.U32 R10, R11, 0x4, R6 ;  /* 0x000000040b0a7825 */ /* 0x000fe400078e0006 */
[----:B------:R-:W2:Y:S04]  /*0170*/  LDG.E R8, desc[UR6][R8.64] ;  /* 0x0000000608087981 */ /* 0x000ea8000c1e1900 */
[----:B------:R-:W2:Y:S01]  /*0180*/  LDG.E R11, desc[UR6][R10.64] ;  /* 0x000000060a0b7981 */ /* 0x000ea2000c1e1900 */
[----:B0-----:R-:W-:-:S04]  /*0190*/  LEA R5, R14, R5, 0xb ;  /* 0x000000050e057211 */ /* 0x001fc800078e58ff */
[----:B------:R-:W-:Y:S01]  /*01a0*/  ISETP.GE.U32.AND P0, PT, R5, UR5, PT ;  /* 0x0000000505007c0c */ /* 0x000fe2000bf06070 */
[----:B--2---:R-:W-:-:S04]  /*01b0*/  FADD R12, R8, R11 ;  /* 0x0000000b080c7221 */ /* 0x004fc80000000000 */
[----:B------:R-:W-:-:S08]  /*01c0*/  FADD R13, R12, R13 ;  /* 0x0000000d0c0d7221 */ /* 0x000fd00000000000 */
[----:B------:R-:W-:Y:S05]  /*01d0*/  @!P0 BRA `(.L_x_41) ;  /* 0xfffffffc00d88947 */ /* 0x000fea000383ffff */
[----:B------:R-:W-:Y:S05]  /*01e0*/  BSYNC.RECONVERGENT B1 ;  /* 0x0000000000017941 */ /* 0x000fea0003800200 */
.L_x_40:
[----:B------:R0:W-:Y:S02]  /*01f0*/  STS [R4], R13 ;  /* 0x0000000d04007388 */ /* 0x0001e40000000800 */
.L_x_39:
[----:B------:R-:W-:Y:S05]  /*0200*/  BSYNC.RECONVERGENT B0 ;  /* 0x0000000000007941 */ /* 0x000fea0003800200 */
.L_x_38:
[----:B------:R-:W-:Y:S01]  /*0210*/  BAR.SYNC.DEFER_BLOCKING 0x0 ;  /* 0x0000000000007b1d */ /* 0x000fe20000010000 */
[C---:B------:R-:W-:Y:S02]  /*0220*/  ISETP.GT.U32.AND P0, PT, R2.reuse, 0x1ff, PT ;  /* 0x000001ff0200780c */ /* 0x040fe40003f04070 */
[C---:B------:R-:W-:Y:S02]  /*0230*/  ISETP.GT.U32.AND P1, PT, R2.reuse, 0xff, PT ;  /* 0x000000ff0200780c */ /* 0x040fe40003f24070 */
[C---:B------:R-:W-:Y:S01]  /*0240*/  ISETP.GT.U32.AND P2, PT, R2.reuse, 0x1f, PT ;  /* 0x0000001f0200780c */ /* 0x040fe20003f44070 */
[----:B------:R-:W-:Y:S01]  /*0250*/  BSSY.RECONVERGENT B0, `(.L_x_42) ;  /* 0x0000039000007945 */ /* 0x000fe20003800200 */
[----:B------:R-:W-:-:S07]  /*0260*/  IADD3 R8, PT, PT, -R2, RZ, RZ ;  /* 0x000000ff02087210 */ /* 0x000fce0007ffe1ff */
[----:B------:R-:W-:Y:S04]  /*0270*/  @!P0 LDS R5, [R4+0x800] ;  /* 0x0008000004058984 */ /* 0x000fe80000000800 */
[----:B------:R-:W1:Y:S02]  /*0280*/  @!P0 LDS R6, [R4] ;  /* 0x0000000004068984 */ /* 0x000e640000000800 */
[----:B-1----:R-:W-:-:S05]  /*0290*/  @!P0 FADD R5, R5, R6 ;  /* 0x0000000605058221 */ /* 0x002fca0000000000 */
[----:B------:R-:W-:Y:S01]  /*02a0*/  @!P0 STS [R4], R5 ;  /* 0x0000000504008388 */ /* 0x000fe20000000800 */
[----:B------:R-:W-:Y:S01]  /*02b0*/  BAR.SYNC.DEFER_BLOCKING 0x0 ;  /* 0x0000000000007b1d */ /* 0x000fe20000010000 */
[----:B------:R-:W-:-:S05]  /*02c0*/  ISETP.GT.U32.AND P0, PT, R2, 0x7f, PT ;  /* 0x0000007f0200780c */ /* 0x000fca0003f04070 */
[----:B------:R-:W-:Y:S04]  /*02d0*/  @!P1 LDS R6, [R4+0x400] ;  /* 0x0004000004069984 */ /* 0x000fe80000000800 */
[----:B------:R-:W1:Y:S02]  /*02e0*/  @!P1 LDS R7, [R4] ;  /* 0x0000000004079984 */ /* 0x000e640000000800 */
[----:B-1----:R-:W-:-:S05]  /*02f0*/  @!P1 FADD R7, R6, R7 ;  /* 0x0000000706079221 */ /* 0x002fca0000000000 */
[----:B------:R1:W-:Y:S01]  /*0300*/  @!P1 STS [R4], R7 ;  /* 0x0000000704009388 */ /* 0x0003e20000000800 */
[----:B------:R-:W-:Y:S01]  /*0310*/  BAR.SYNC.DEFER_BLOCKING 0x0 ;  /* 0x0000000000007b1d */ /* 0x000fe20000010000 */
[----:B------:R-:W-:Y:S01]  /*0320*/  ISETP.GT.U32.AND P1, PT, R2, 0x3f, PT ;  /* 0x0000003f0200780c */ /* 0x000fe20003f24070 */
[----:B-1----:R-:W-:-:S04]  /*0330*/  IMAD R7, R3, R0, RZ ;  /* 0x0000000003077224 */ /* 0x002fc800078e02ff */
[----:B------:R-:W-:Y:S04]  /*0340*/  @!P0 LDS R6, [R4+0x200] ;  /* 0x0002000004068984 */ /* 0x000fe80000000800 */
[----:B------:R-:W1:Y:S02]  /*0350*/  @!P0 LDS R9, [R4] ;  /* 0x0000000004098984 */ /* 0x000e640000000800 */
[----:B-1----:R-:W-:-:S05]  /*0360*/  @!P0 FADD R9, R6, R9 ;  /* 0x0000000906098221 */ /* 0x002fca0000000000 */
[----:B------:R-:W-:Y:S01]  /*0370*/  @!P0 STS [R4], R9 ;  /* 0x0000000904008388 */ /* 0x000fe20000000800 */
[----:B------:R-:W-:Y:S01]  /*0380*/  BAR.SYNC.DEFER_BLOCKING 0x0 ;  /* 0x0000000000007b1d */ /* 0x000fe20000010000 */
[----:B------:R-:W-:-:S04]  /*0390*/  ISETP.GE.U32.AND P0, PT, R0, 0x2, PT ;  /* 0x000000020000780c */ /* 0x000fc80003f06070 */
[----:B------:R-:W-:Y:S01]  /*03a0*/  ISETP.NE.OR P0, PT, R7, R8, !P0 ;  /* 0x000000080700720c */ /* 0x000fe20004705670 */
[----:B------:R-:W-:Y:S04]  /*03b0*/  @!P1 LDS R5, [R4+0x100] ;  /* 0x0001000004059984 */ /* 0x000fe80000000800 */
[----:B------:R-:W1:Y:S02]  /*03c0*/  @!P1 LDS R6, [R4] ;  /* 0x0000000004069984 */ /* 0x000e640000000800 */
[----:B-1----:R-:W-:-:S05]  /*03d0*/  @!P1 FADD R5, R5, R6 ;  /* 0x0000000605059221 */ /* 0x002fca0000000000 */
[----:B------:R1:W-:Y:S01]  /*03e0*/  @!P1 STS [R4], R5 ;  /* 0x0000000504009388 */ /* 0x0003e20000000800 */
[----:B------:R-:W-:Y:S06]  /*03f0*/  BAR.SYNC.DEFER_BLOCKING 0x0 ;  /* 0x0000000000007b1d */ /* 0x000fec0000010000 */
[----:B------:R-:W-:Y:S05]  /*0400*/  @P2 BRA `(.L_x_43) ;  /* 0x0000000000742947 */ /* 0x000fea0003800000 */
[----:B-1----:R-:W-:Y:S01]  /*0410*/  LDS R5, [R4+0x80] ;  /* 0x0000800004057984 */ /* 0x002fe20000000800 */
[----:B------:R-:W-:-:S03]  /*0420*/  ISETP.NE.AND P1, PT, R2, RZ, PT ;  /* 0x000000ff0200720c */ /* 0x000fc60003f25270 */
[----:B------:R-:W1:Y:S02]  /*0430*/  LDS R6, [R4] ;  /* 0x0000000004067984 */ /* 0x000e640000000800 */
[----:B-1----:R-:W-:-:S05]  /*0440*/  FADD R5, R5, R6 ;  /* 0x0000000605057221 */ /* 0x002fca0000000000 */
[----:B------:R-:W-:Y:S04]  /*0450*/  STS [R4], R5 ;  /* 0x0000000504007388 */ /* 0x000fe80000000800 */
[----:B------:R-:W-:Y:S04]  /*0460*/  LDS R6, [R4+0x40] ;  /* 0x0000400004067984 */ /* 0x000fe80000000800 */
        /* <DEDUP_REMOVED lines=17> */
[----:B-1----:R-:W-:-:S02]  /*0580*/  FADD R9, R6, R7 ;  /* 0x0000000706097221 */ /* 0x002fc40000000000 */
[----:B------:R-:W1:Y:S03]  /*0590*/  @!P1 LDC.64 R6, c[0x0][0x388] ;  /* 0x0000e200ff069b82 */ /* 0x000e660000000a00 */
[----:B------:R-:W-:Y:S04]  /*05a0*/  STS [R4], R9 ;  /* 0x0000000904007388 */ /* 0x000fe80000000800 */
[----:B0-----:R-:W0:Y:S01]  /*05b0*/  @!P1 LDS R13, [UR4] ;  /* 0x00000004ff0d9984 */ /* 0x001e220008000800 */
[----:B-1----:R-:W-:-:S05]  /*05c0*/  @!P1 IMAD.WIDE.U32 R2, R3, 0x4, R6 ;  /* 0x0000000403029825 */ /* 0x002fca00078e0006 */
[----:B0-----:R2:W-:Y:S02]  /*05d0*/  @!P1 STG.E desc[UR6][R2.64], R13 ;  /* 0x0000000d02009986 */ /* 0x0015e4000c101906 */
.L_x_43:
[----:B------:R-:W-:Y:S05]  /*05e0*/  BSYNC.RECONVERGENT B0 ;  /* 0x0000000000007941 */ /* 0x000fea0003800200 */
.L_x_42:
[----:B------:R-:W-:Y:S05]  /*05f0*/  @P0 EXIT ;  /* 0x000000000000094d */ /* 0x000fea0003800000 */
[----:B--2---:R-:W2:Y:S02]  /*0600*/  LDC.64 R2, c[0x0][0x388] ;  /* 0x0000e200ff027b82 */ /* 0x004ea40000000a00 */
[----:B--2---:R2:W5:Y:S01]  /*0610*/  LDG.E R7, desc[UR6][R2.64] ;  /* 0x0000000602077981 */ /* 0x004562000c1e1900 */
[C---:B01----:R-:W-:Y:S01]  /*0620*/  IADD3 R4, PT, PT, R0.reuse, -0x2, RZ ;  /* 0xfffffffe00047810 */ /* 0x043fe20007ffe0ff */
[----:B------:R-:W-:Y:S01]  /*0630*/  HFMA2 R8, -RZ, RZ, 0, 5.9604644775390625e-08 ;  /* 0x00000001ff087431 */ /* 0x000fe200000001ff */
[----:B------:R-:W-:Y:S02]  /*0640*/  IADD3 R0, PT, PT, R0, -0x1, RZ ;  /* 0xffffffff00007810 */ /* 0x000fe40007ffe0ff */
[----:B------:R-:W-:Y:S02]  /*0650*/  ISETP.GE.U32.AND P0, PT, R4, 0xf, PT ;  /* 0x0000000f0400780c */ /* 0x000fe40003f06070 */
[----:B------:R-:W-:-:S11]  /*0660*/  LOP3.LUT R6, R0, 0xf, RZ, 0xc0, !PT ;  /* 0x0000000f00067812 */ /* 0x000fd600078ec0ff */
[----:B--2---:R-:W-:Y:S05]  /*0670*/  @!P0 BRA `(.L_x_44) ;  /* 0x0000000000bc8947 */ /* 0x004fea0003800000 */
[----:B------:R-:W0:Y:S01]  /*0680*/  LDCU.64 UR4, c[0x0][0x388] ;  /* 0x00007100ff0477ac */ /* 0x000e220008000a00 */
[----:B------:R-:W-:Y:S02]  /*0690*/  LOP3.LUT R12, R0, 0xfffffff0, RZ, 0xc0, !PT ;  /* 0xfffffff0000c7812 */ /* 0x000fe400078ec0ff */
[----:B------:R-:W-:Y:S02]  /*06a0*/  MOV R8, RZ ;  /* 0x000000ff00087202 */ /* 0x000fe40000000f00 */
[----:B------:R-:W-:Y:S01]  /*06b0*/  IADD3 R12, PT, PT, -R12, RZ, RZ ;  /* 0x000000ff0c0c7210 */ /* 0x000fe20007ffe1ff */
[----:B0-----:R-:W-:-:S04]  /*06c0*/  UIADD3 UR4, UP0, UPT, UR4, 0x20, URZ ;  /* 0x0000002004047890 */ /* 0x001fc8000ff1e0ff */
[----:B------:R-:W-:Y:S02]  /*06d0*/  UIADD3.X UR5, UPT, UPT, URZ, UR5, URZ, UP0, !UPT ;  /* 0x00000005ff057290 */ /* 0x000fe400087fe4ff */
[----:B------:R-:W-:-:S04]  /*06e0*/  MOV R4, UR4 ;  /* 0x0000000400047c02 */ /* 0x000fc80008000f00 */
[----:B------:R-:W-:-:S07]  /*06f0*/  MOV R5, UR5 ;  /* 0x0000000500057c02 */ /* 0x000fce0008000f00 */
.L_x_45:
[----:B------:R-:W2:Y:S04]  /*0700*/  LDG.E R22, desc[UR6][R4.64+-0x1c] ;  /* 0xffffe40604167981 */ /* 0x000ea8000c1e1900 */
[----:B------:R-:W3:Y:S04]  /*0710*/  LDG.E R21, desc[UR6][R4.64+-0x18] ;  /* 0xffffe80604157981 */ /* 0x000ee8000c1e1900 */
[----:B------:R-:W4:Y:S04]  /*0720*/  LDG.E R24, desc[UR6][R4.64+-0x14] ;  /* 0xffffec0604187981 */ /* 0x000f28000c1e1900 */
        /* <DEDUP_REMOVED lines=12> */
[----:B------:R0:W4:Y:S01]  /*07f0*/  LDG.E R9, desc[UR6][R4.64+0x20] ;  /* 0x0000200604097981 */ /* 0x000122000c1e1900 */
[----:B------:R-:W-:-:S02]  /*0800*/  IADD3 R12, PT, PT, R12, 0x10, RZ ;  /* 0x000000100c0c7810 */ /* 0x000fc40007ffe0ff */
[----:B------:R-:W-:Y:S02]  /*0810*/  IADD3 R8, PT, PT, R8, 0x10, RZ ;  /* 0x0000001008087810 */ /* 0x000fe40007ffe0ff */
[----:B------:R-:W-:Y:S02]  /*0820*/  ISETP.NE.AND P0, PT, R12, RZ, PT ;  /* 0x000000ff0c00720c */ /* 0x000fe40003f05270 */
[----:B0-----:R-:W-:-:S04]  /*0830*/  IADD3 R4, P1, PT, R4, 0x40, RZ ;  /* 0x0000004004047810 */ /* 0x001fc80007f3e0ff */
[----:B------:R-:W-:Y:S01]  /*0840*/  IADD3.X R5, PT, PT, RZ, R5, RZ, P1, !PT ;  /* 0x00000005ff057210 */ /* 0x000fe20000ffe4ff */
[----:B--2--5:R-:W-:-:S04]  /*0850*/  FADD R22, R22, R7 ;  /* 0x0000000716167221 */ /* 0x024fc80000000000 */
[----:B---3--:R-:W-:-:S04]  /*0860*/  FADD R21, R22, R21 ;  /* 0x0000001516157221 */ /* 0x008fc80000000000 */
[----:B----4-:R-:W-:-:S04]  /*0870*/  FADD R21, R21, R24 ;  /* 0x0000001815157221 */ /* 0x010fc80000000000 */
        /* <DEDUP_REMOVED lines=14> */
[----:B------:R-:W-:-:S07]  /*0960*/  IADD3 R8, PT, PT, R8, 0x1, RZ ;  /* 0x0000000108087810 */ /* 0x000fce0007ffe0ff */
.L_x_44:
[----:B------:R-:W-:-:S13]  /*0970*/  ISETP.NE.AND P0, PT, R6, RZ, PT ;  /* 0x000000ff0600720c */ /* 0x000fda0003f05270 */
[----:B------:R-:W-:Y:S05]  /*0980*/  @!P0 BRA `(.L_x_46) ;  /* 0x0000000000d08947 */ /* 0x000fea0003800000 */
[----:B------:R-:W-:Y:S02]  /*0990*/  ISETP.GE.U32.AND P0, PT, R6, 0x8, PT ;  /* 0x000000080600780c */ /* 0x000fe40003f06070 */
[----:B------:R-:W-:-:S04]  /*09a0*/  LOP3.LUT R10, R0, 0x7, RZ, 0xc0, !PT ;  /* 0x00000007000a7812 */ /* 0x000fc800078ec0ff */
[----:B------:R-:W-:-:S07]  /*09b0*/  ISETP.NE.AND P1, PT, R10, RZ, PT ;  /* 0x000000ff0a00720c */ /* 0x000fce0003f25270 */
[----:B------:R-:W-:Y:S06]  /*09c0*/  @!P0 BRA `(.L_x_47) ;  /* 0x00000000004c8947 */ /* 0x000fec0003800000 */
[----:B------:R-:W0:Y:S02]  /*09d0*/  LDC.64 R4, c[0x0][0x388] ;  /* 0x0000e200ff047b82 */ /* 0x000e240000000a00 */
[----:B0-----:R-:W-:-:S05]  /*09e0*/  IMAD.WIDE.U32 R4, R8, 0x4, R4 ;  /* 0x0000000408047825 */ /* 0x001fca00078e0004 */
[----:B------:R-:W2:Y:S04]  /*09f0*/  LDG.E R6, desc[UR6][R4.64] ;  /* 0x0000000604067981 */ /* 0x000ea8000c1e1900 */
[----:B------:R-:W3:Y:S04]  /*0a00*/  LDG.E R9, desc[UR6][R4.64+0x4] ;  /* 0x0000040604097981 */ /* 0x000ee8000c1e1900 */
[----:B------:R-:W4:Y:S04]  /*0a10*/  LDG.E R11, desc[UR6][R4.64+0x8] ;  /* 0x00000806040b7981 */ /* 0x000f28000c1e1900 */
[----:B------:R-:W4:Y:S04]  /*0a20*/  LDG.E R13, desc[UR6][R4.64+0xc] ;  /* 0x00000c06040d7981 */ /* 0x000f28000c1e1900 */
[----:B------:R-:W4:Y:S04]  /*0a30*/  LDG.E R15, desc[UR6][R4.64+0x10] ;  /* 0x00001006040f7981 */ /* 0x000f28000c1e1900 */
[----:B------:R-:W4:Y:S04]  /*0a40*/  LDG.E R17, desc[UR6][R4.64+0x14] ;  /* 0x0000140604117981 */ /* 0x000f28000c1e1900 */
[----:B------:R-:W4:Y:S04]  /*0a50*/  LDG.E R19, desc[UR6][R4.64+0x18] ;  /* 0x0000180604137981 */ /* 0x000f28000c1e1900 */
[----:B------:R-:W4:Y:S01]  /*0a60*/  LDG.E R21, desc[UR6][R4.64+0x1c] ;  /* 0x00001c0604157981 */ /* 0x000f22000c1e1900 */
[----:B------:R-:W-:Y:S01]  /*0a70*/  IADD3 R8, PT, PT, R8, 0x8, RZ ;  /* 0x0000000808087810 */ /* 0x000fe20007ffe0ff */
[----:B--2--5:R-:W-:-:S04]  /*0a80*/  FADD R6, R7, R6 ;  /* 0x0000000607067221 */ /* 0x024fc80000000000 */
[----:B---3--:R-:W-:-:S04]  /*0a90*/  FADD R6, R6, R9 ;  /* 0x0000000906067221 */ /* 0x008fc80000000000 */
[----:B----4-:R-:W-:-:S04]  /*0aa0*/  FADD R6, R6, R11 ;  /* 0x0000000b06067221 */ /* 0x010fc80000000000 */
[----:B------:R-:W-:-:S04]  /*0ab0*/  FADD R6, R6, R13 ;  /* 0x0000000d06067221 */ /* 0x000fc80000000000 */
[----:B------:R-:W-:-:S04]  /*0ac0*/  FADD R6, R6, R15 ;  /* 0x0000000f06067221 */ /* 0x000fc80000000000 */
[----:B------:R-:W-:-:S04]  /*0ad0*/  FADD R6, R6, R17 ;  /* 0x0000001106067221 */ /* 0x000fc80000000000 */
[----:B------:R-:W-:-:S04]  /*0ae0*/  FADD R6, R6, R19 ;  /* 0x0000001306067221 */ /* 0x000fc80000000000 */
[----:B------:R-:W-:-:S07]  /*0af0*/  FADD R7, R6, R21 ;  /* 0x0000001506077221 */ /* 0x000fce0000000000 */
.L_x_47:
        /* <DEDUP_REMOVED lines=10> */
[----:B------:R-:W4:Y:S01]  /*0ba0*/  LDG.E R13, desc[UR6][R4.64+0xc] ;  /* 0x00000c06040d7981 */ /* 0x000f22000c1e1900 */
[----:B------:R-:W-:Y:S01]  /*0bb0*/  IADD3 R8, PT, PT, R8, 0x4, RZ ;  /* 0x0000000408087810 */ /* 0x000fe20007ffe0ff */
[----:B--2--5:R-:W-:-:S04]  /*0bc0*/  FADD R6, R7, R6 ;  /* 0x0000000607067221 */ /* 0x024fc80000000000 */
[----:B---3--:R-:W-:-:S04]  /*0bd0*/  FADD R6, R6, R9 ;  /* 0x0000000906067221 */ /* 0x008fc80000000000 */
[----:B----4-:R-:W-:-:S04]  /*0be0*/  FADD R6, R6, R11 ;  /* 0x0000000b06067221 */ /* 0x010fc80000000000 */
[----:B------:R-:W-:-:S07]  /*0bf0*/  FADD R7, R6, R13 ;  /* 0x0000000d06077221 */ /* 0x000fce0000000000 */
.L_x_48:
[----:B------:R-:W-:Y:S05]  /*0c00*/  @!P1 BRA `(.L_x_46) ;  /* 0x0000000000309947 */ /* 0x000fea0003800000 */
[----:B------:R-:W0:Y:S01]  /*0c10*/  LDC.64 R4, c[0x0][0x388] ;  /* 0x0000e200ff047b82 */ /* 0x000e220000000a00 */
[----:B------:R-:W-:Y:S01]  /*0c20*/  IADD3 R0, PT, PT, -R0, RZ, RZ ;  /* 0x000000ff00007210 */ /* 0x000fe20007ffe1ff */
[----:B0-----:R-:W-:-:S07]  /*0c30*/  IMAD.WIDE.U32 R8, R8, 0x4, R4 ;  /* 0x0000000408087825 */ /* 0x001fce00078e0004 */
.L_x_49:
[----:B------:R-:W-:Y:S02]  /*0c40*/  MOV R4, R8 ;  /* 0x0000000800047202 */ /* 0x000fe40000000f00 */
[----:B------:R-:W-:-:S05]  /*0c50*/  MOV R5, R9 ;  /* 0x0000000900057202 */ /* 0x000fca0000000f00 */
[----:B------:R-:W2:Y:S01]  /*0c60*/  LDG.E R4, desc[UR6][R4.64] ;  /* 0x0000000604047981 */ /* 0x000ea2000c1e1900 */
[----:B------:R-:W-:Y:S02]  /*0c70*/  IADD3 R0, PT, PT, R0, 0x1, RZ ;  /* 0x0000000100007810 */ /* 0x000fe40007ffe0ff */
[----:B------:R-:W-:Y:S02]  /*0c80*/  IADD3 R8, P1, PT, R8, 0x4, RZ ;  /* 0x0000000408087810 */ /* 0x000fe40007f3e0ff */
[----:B------:R-:W-:Y:S02]  /*0c90*/  ISETP.NE.AND P0, PT, R0, RZ, PT ;  /* 0x000000ff0000720c */ /* 0x000fe40003f05270 */
[----:B------:R-:W-:Y:S01]  /*0ca0*/  IADD3.X R9, PT, PT, RZ, R9, RZ, P1, !PT ;  /* 0x00000009ff097210 */ /* 0x000fe20000ffe4ff */
[----:B--2--5:R-:W-:-:S10]  /*0cb0*/  FADD R7, R4, R7 ;  /* 0x0000000704077221 */ /* 0x024fd40000000000 */
[----:B------:R-:W-:Y:S05]  /*0cc0*/  @P0 BRA `(.L_x_49) ;  /* 0xfffffffc00dc0947 */ /* 0x000fea000383ffff */
.L_x_46:
[----:B-----5:R-:W-:Y:S01]  /*0cd0*/  STG.E desc[UR6][R2.64], R7 ;  /* 0x0000000702007986 */ /* 0x020fe2000c101906 */
[----:B------:R-:W-:Y:S05]  /*0ce0*/  EXIT ;  /* 0x000000000000794d */ /* 0x000fea0003800000 */
.L_x_50:
        /* <DEDUP_REMOVED lines=9> */
.L_x_57:


//--------------------- .text._Z4initPfj          --------------------------
	.section	.text._Z4initPfj,"ax",@progbits
	.align	128
        .global         _Z4initPfj
        .type           _Z4initPfj,@function
        .size           _Z4initPfj,(.L_x_58 - _Z4initPfj)
        .other          _Z4initPfj,@"STO_CUDA_ENTRY STV_DEFAULT"
_Z4initPfj:
.text._Z4initPfj:
[----:B------:R-:W-:Y:S01]  /*0000*/  LDC R1, c[0x0][0x37c] ;  /* 0x0000df00ff017b82 */ /* 0x000fe20000000800 */
[----:B------:R-:W0:Y:S07]  /*0010*/  S2R R0, SR_TID.X ;  /* 0x0000000000007919 */ /* 0x000e2e0000002100 */
[----:B------:R-:W0:Y:S01]  /*0020*/  S2UR UR4, SR_CTAID.X ;  /* 0x00000000000479c3 */ /* 0x000e220000002500 */
[----:B------:R-:W1:Y:S07]  /*0030*/  LDCU UR5, c[0x0][0x388] ;  /* 0x00007100ff0577ac */ /* 0x000e6e0008000800 */
[----:B------:R-:W0:Y:S02]  /*0040*/  LDC R7, c[0x0][0x360] ;  /* 0x0000d800ff077b82 */ /* 0x000e240000000800 */
[----:B0-----:R-:W-:-:S05]  /*0050*/  IMAD R0, R7, UR4, R0 ;  /* 0x0000000407007c24 */ /* 0x001fca000f8e0200 */
[----:B-1----:R-:W-:-:S13]  /*0060*/  ISETP.GE.U32.AND P0, PT, R0, UR5, PT ;  /* 0x0000000500007c0c */ /* 0x002fda000bf06070 */
[----:B------:R-:W-:Y:S05]  /*0070*/  @P0 EXIT ;  /* 0x000000000000094d */ /* 0x000fea0003800000 */
[----:B------:R-:W0:Y:S01]  /*0080*/  LDC.64 R4, c[0x0][0x380] ;  /* 0x0000e000ff047b82 */ /* 0x000e220000000a00 */
[----:B------:R-:W1:Y:S01]  /*0090*/  LDCU UR4, c[0x0][0x370] ;  /* 0x00006e00ff0477ac */ /* 0x000e620008000800 */
[----:B------:R-:W2:Y:S01]  /*00a0*/  LDCU.64 UR6, c[0x0][0x358] ;  /* 0x00006b00ff0677ac */ /* 0x000ea20008000a00 */
[----:B-1----:R-:W-:-:S07]  /*00b0*/  IMAD R7, R7, UR4, RZ ;  /* 0x0000000407077c24 */ /* 0x002fce000f8e02ff */
.L_x_51:
[-C--:B------:R-:W-:Y:S01]  /*00c0*/  I2FP.F32.S32 R6, R0.reuse ;  /* 0x0000000000067245 */ /* 0x080fe20000201400 */
[----:B01----:R-:W-:Y:S01]  /*00d0*/  IMAD.WIDE R2, R0, 0x4, R4 ;  /* 0x0000000400027825 */ /* 0x003fe200078e0204 */
[----:B------:R-:W-:-:S03]  /*00e0*/  IADD3 R0, PT, PT, R7, R0, RZ ;  /* 0x0000000007007210 */ /* 0x000fc60007ffe0ff */
[----:B------:R-:W-:Y:S01]  /*00f0*/  FADD R9, R6, 1 ;  /* 0x3f80000006097421 */ /* 0x000fe20000000000 */
[----:B------:R-:W-:-:S04]  /*0100*/  ISETP.GE.U32.AND P0, PT, R0, UR5, PT ;  /* 0x0000000500007c0c */ /* 0x000fc8000bf06070 */
[----:B--2---:R1:W-:Y:S09]  /*0110*/  STG.E desc[UR6][R2.64], R9 ;  /* 0x0000000902007986 */ /* 0x0043f2000c101906 */
[----:B------:R-:W-:Y:S05]  /*0120*/  @!P0 BRA `(.L_x_51) ;  /* 0xfffffffc00e48947 */ /* 0x000fea000383ffff */
[----:B------:R-:W-:Y:S05]  /*0130*/  EXIT ;  /* 0x000000000000794d */ /* 0x000fea0003800000 */
.L_x_52:
        /* <DEDUP_REMOVED lines=12> */
.L_x_58:


//--------------------- .nv.shared._Z16PiEstSingleBlockILj1024EEvlPd --------------------------
	.section	.nv.shared._Z16PiEstSingleBlockILj1024EEvlPd,"aw",@nobits
	.sectionflags	@""
	.align	16
.nv.shared._Z16PiEstSingleBlockILj1024EEvlPd:
	.zero		9216


//--------------------- .nv.shared.reserved.0     --------------------------
	.section	.nv.shared.reserved.0,"aw",@nobits
	.weak		__nv_reservedSMEM_offset_0_alias
	.size		__nv_reservedSMEM_offset_0_alias, 0, 64
	.other		__nv_reservedSMEM_offset_0_alias,@"STO_CUDA_RESERVED_SHARED STV_DEFAULT"
__nv_reservedSMEM_offset_0_alias:
	.zero		0
	.zero		64


//--------------------- .nv.shared._Z18sumCommSingleBlockILj1024EEvPfiS0_ --------------------------
	.section	.nv.shared._Z18sumCommSingleBlockILj1024EEvPfiS0_,"aw",@nobits
	.sectionflags	@""
	.align	16
	.zero		1024


//--------------------- .nv.shared._Z7reduce6ILj1024EEvPfS0_j --------------------------
	.section	.nv.shared._Z7reduce6ILj1024EEvPfS0_j,"aw",@nobits
	.sectionflags	@""
	.align	16
	.zero		1024


//--------------------- .nv.shared._Z4initPfj     --------------------------
	.section	.nv.shared._Z4initPfj,"aw",@nobits
	.sectionflags	@""
	.align	16
	.zero		1024


//--------------------- .nv.constant0._Z16PiEstSingleBlockILj1024EEvlPd --------------------------
	.section	.nv.constant0._Z16PiEstSingleBlockILj1024EEvlPd,"a",@progbits
	.sectionflags	@""
	.align	4
.nv.constant0._Z16PiEstSingleBlockILj1024EEvlPd:
	.zero		912


//--------------------- .nv.constant0._Z18sumCommSingleBlockILj1024EEvPfiS0_ --------------------------
	.section	.nv.constant0._Z18sumCommSingleBlockILj1024EEvPfiS0_,"a",@progbits
	.sectionflags	@""
	.align	4
.nv.constant0._Z18sumCommSingleBlockILj1024EEvPfiS0_:
	.zero		920


//--------------------- .nv.constant0._Z7reduce6ILj1024EEvPfS0_j --------------------------
	.section	.nv.constant0._Z7reduce6ILj1024EEvPfS0_j,"a",@progbits
	.sectionflags	@""
	.align	4
.nv.constant0._Z7reduce6ILj1024EEvPfS0_j:
	.zero		916


//--------------------- .nv.constant0._Z4initPfj  --------------------------
	.section	.nv.constant0._Z4initPfj,"a",@progbits
	.sectionflags	@""
	.align	4
.nv.constant0._Z4initPfj:
	.zero		908


//--------------------- SYMBOLS --------------------------

	.type		.nv.reservedSmem.offset0,@object
	.size		.nv.reservedSmem.offset0,0x4
	.type		.nv.reservedSmem.cap,@object
	.size		.nv.reservedSmem.cap,0x4
